//
// Generated by NVIDIA NVVM Compiler
//
// Compiler Build ID: CL-36424714
// Cuda compilation tools, release 13.0, V13.0.88
// Based on NVVM 20.0.0
//

.version 9.0
.target sm_100
.address_size 64

	// .globl	_Z10depth2GridPdS_S_S_S_

.visible .entry _Z10depth2GridPdS_S_S_S_(
	.param .u64 .ptr .align 1 _Z10depth2GridPdS_S_S_S__param_0,
	.param .u64 .ptr .align 1 _Z10depth2GridPdS_S_S_S__param_1,
	.param .u64 .ptr .align 1 _Z10depth2GridPdS_S_S_S__param_2,
	.param .u64 .ptr .align 1 _Z10depth2GridPdS_S_S_S__param_3,
	.param .u64 .ptr .align 1 _Z10depth2GridPdS_S_S_S__param_4
)
{
	.reg .pred 	%p<10>;
	.reg .b32 	%r<20>;
	.reg .b64 	%rd<20>;
	.reg .b64 	%fd<56>;

	ld.param.u64 	%rd3, [_Z10depth2GridPdS_S_S_S__param_0];
	ld.param.u64 	%rd4, [_Z10depth2GridPdS_S_S_S__param_1];
	ld.param.u64 	%rd5, [_Z10depth2GridPdS_S_S_S__param_2];
	cvta.to.global.u64 	%rd6, %rd5;
	cvta.to.global.u64 	%rd7, %rd4;
	cvta.to.global.u64 	%rd8, %rd3;
	ld.global.f64 	%fd1, [%rd8];
	cvt.rzi.s32.f64 	%r7, %fd1;
	ld.global.f64 	%fd2, [%rd8+16];
	ld.global.f64 	%fd3, [%rd8+32];
	ld.global.f64 	%fd4, [%rd8+48];
	ld.global.f64 	%fd5, [%rd8+56];
	ld.global.f64 	%fd6, [%rd8+88];
	ld.global.f64 	%fd7, [%rd8+96];
	ld.global.f64 	%fd8, [%rd8+104];
	ld.global.f64 	%fd9, [%rd8+112];
	ld.global.f64 	%fd10, [%rd8+120];
	ld.global.f64 	%fd11, [%rd8+128];
	ld.global.f64 	%fd12, [%rd8+136];
	ld.global.f64 	%fd13, [%rd8+144];
	ld.global.f64 	%fd14, [%rd8+152];
	ld.global.f64 	%fd15, [%rd8+160];
	ld.global.f64 	%fd16, [%rd8+168];
	ld.global.f64 	%fd17, [%rd8+176];
	ld.global.f64 	%fd18, [%rd7];
	ld.global.f64 	%fd19, [%rd7+16];
	cvt.rzi.s32.f64 	%r8, %fd19;
	ld.global.f64 	%fd20, [%rd7+24];
	cvt.rzi.s32.f64 	%r9, %fd20;
	ld.global.f64 	%fd21, [%rd7+32];
	cvt.rzi.s32.f64 	%r10, %fd21;
	ld.global.f64 	%fd22, [%rd7+40];
	ld.global.f64 	%fd23, [%rd7+48];
	ld.global.f64 	%fd24, [%rd7+56];
	mov.u32 	%r12, %ctaid.x;
	mov.u32 	%r13, %tid.x;
	mad.lo.s32 	%r3, %r7, %r13, %r12;
	mul.wide.s32 	%rd9, %r3, 8;
	add.s64 	%rd10, %rd6, %rd9;
	ld.global.f64 	%fd25, [%rd10];
	cvt.rn.f64.u32 	%fd26, %r12;
	sub.f64 	%fd27, %fd26, %fd3;
	mul.f64 	%fd28, %fd25, %fd27;
	div.rn.f64 	%fd29, %fd28, %fd2;
	cvt.rn.f64.u32 	%fd30, %r13;
	sub.f64 	%fd31, %fd30, %fd5;
	mul.f64 	%fd32, %fd25, %fd31;
	div.rn.f64 	%fd33, %fd32, %fd4;
	mul.f64 	%fd34, %fd7, %fd33;
	fma.rn.f64 	%fd35, %fd29, %fd6, %fd34;
	fma.rn.f64 	%fd36, %fd25, %fd8, %fd35;
	mul.f64 	%fd37, %fd33, %fd11;
	fma.rn.f64 	%fd38, %fd29, %fd10, %fd37;
	fma.rn.f64 	%fd39, %fd25, %fd12, %fd38;
	mul.f64 	%fd40, %fd33, %fd15;
	fma.rn.f64 	%fd41, %fd29, %fd14, %fd40;
	fma.rn.f64 	%fd42, %fd25, %fd16, %fd41;
	add.f64 	%fd43, %fd36, %fd9;
	add.f64 	%fd44, %fd39, %fd13;
	add.f64 	%fd45, %fd42, %fd17;
	sub.f64 	%fd46, %fd43, %fd22;
	div.rn.f64 	%fd47, %fd46, %fd18;
	cvt.rmi.f64.f64 	%fd48, %fd47;
	cvt.rzi.s32.f64 	%r14, %fd48;
	sub.f64 	%fd49, %fd44, %fd23;
	div.rn.f64 	%fd50, %fd49, %fd18;
	cvt.rmi.f64.f64 	%fd51, %fd50;
	cvt.rzi.s32.f64 	%r15, %fd51;
	sub.f64 	%fd52, %fd45, %fd24;
	div.rn.f64 	%fd53, %fd52, %fd18;
	cvt.rmi.f64.f64 	%fd54, %fd53;
	cvt.rzi.s32.f64 	%r16, %fd54;
	or.b32  	%r17, %r15, %r16;
	setp.ge.s32 	%p1, %r15, %r8;
	setp.lt.s32 	%p2, %r17, 0;
	setp.ge.s32 	%p3, %r16, %r9;
	or.pred  	%p4, %p1, %p3;
	or.pred  	%p5, %p4, %p2;
	setp.lt.s32 	%p6, %r14, 0;
	or.pred  	%p7, %p5, %p6;
	setp.ge.s32 	%p8, %r14, %r10;
	or.pred  	%p9, %p7, %p8;
	@%p9 bra 	$L__BB0_2;
	ld.param.u64 	%rd19, [_Z10depth2GridPdS_S_S_S__param_4];
	ld.param.u64 	%rd18, [_Z10depth2GridPdS_S_S_S__param_3];
	cvta.to.global.u64 	%rd11, %rd18;
	cvta.to.global.u64 	%rd12, %rd19;
	mad.lo.s32 	%r18, %r9, %r14, %r16;
	mad.lo.s32 	%r19, %r18, %r8, %r15;
	mul.wide.s32 	%rd13, %r19, 8;
	add.s64 	%rd14, %rd11, %rd13;
	mov.b64 	%rd15, 4607182418800017408;
	st.global.u64 	[%rd14], %rd15;
	cvt.rn.f64.s32 	%fd55, %r19;
	add.s64 	%rd17, %rd12, %rd9;
	st.global.f64 	[%rd17], %fd55;
$L__BB0_2:
	ret;

}
	// .globl	_Z24calculate_occupancy_probPdS_S_S_
.visible .entry _Z24calculate_occupancy_probPdS_S_S_(
	.param .u64 .ptr .align 1 _Z24calculate_occupancy_probPdS_S_S__param_0,
	.param .u64 .ptr .align 1 _Z24calculate_occupancy_probPdS_S_S__param_1,
	.param .u64 .ptr .align 1 _Z24calculate_occupancy_probPdS_S_S__param_2,
	.param .u64 .ptr .align 1 _Z24calculate_occupancy_probPdS_S_S__param_3
)
{
	.reg .pred 	%p<10>;
	.reg .b32 	%r<20>;
	.reg .b64 	%rd<14>;
	.reg .b64 	%fd<58>;

	ld.param.u64 	%rd2, [_Z24calculate_occupancy_probPdS_S_S__param_0];
	ld.param.u64 	%rd3, [_Z24calculate_occupancy_probPdS_S_S__param_1];
	ld.param.u64 	%rd4, [_Z24calculate_occupancy_probPdS_S_S__param_2];
	cvta.to.global.u64 	%rd5, %rd4;
	cvta.to.global.u64 	%rd6, %rd3;
	cvta.to.global.u64 	%rd7, %rd2;
	ld.global.f64 	%fd1, [%rd7];
	cvt.rzi.s32.f64 	%r6, %fd1;
	ld.global.f64 	%fd2, [%rd7+16];
	ld.global.f64 	%fd3, [%rd7+32];
	ld.global.f64 	%fd4, [%rd7+48];
	ld.global.f64 	%fd5, [%rd7+56];
	ld.global.f64 	%fd6, [%rd7+88];
	ld.global.f64 	%fd7, [%rd7+96];
	ld.global.f64 	%fd8, [%rd7+104];
	ld.global.f64 	%fd9, [%rd7+112];
	ld.global.f64 	%fd10, [%rd7+120];
	ld.global.f64 	%fd11, [%rd7+128];
	ld.global.f64 	%fd12, [%rd7+136];
	ld.global.f64 	%fd13, [%rd7+144];
	ld.global.f64 	%fd14, [%rd7+152];
	ld.global.f64 	%fd15, [%rd7+160];
	ld.global.f64 	%fd16, [%rd7+168];
	ld.global.f64 	%fd17, [%rd7+176];
	ld.global.f64 	%fd18, [%rd6];
	ld.global.f64 	%fd19, [%rd6+16];
	cvt.rzi.s32.f64 	%r7, %fd19;
	ld.global.f64 	%fd20, [%rd6+24];
	cvt.rzi.s32.f64 	%r8, %fd20;
	ld.global.f64 	%fd21, [%rd6+32];
	cvt.rzi.s32.f64 	%r9, %fd21;
	ld.global.f64 	%fd22, [%rd6+40];
	ld.global.f64 	%fd23, [%rd6+48];
	ld.global.f64 	%fd24, [%rd6+56];
	mov.u32 	%r11, %ctaid.x;
	mov.u32 	%r12, %tid.x;
	mad.lo.s32 	%r13, %r6, %r12, %r11;
	mul.wide.s32 	%rd8, %r13, 8;
	add.s64 	%rd9, %rd5, %rd8;
	ld.global.f64 	%fd25, [%rd9];
	cvt.rn.f64.u32 	%fd26, %r11;
	sub.f64 	%fd27, %fd26, %fd3;
	mul.f64 	%fd28, %fd25, %fd27;
	div.rn.f64 	%fd29, %fd28, %fd2;
	cvt.rn.f64.u32 	%fd30, %r12;
	sub.f64 	%fd31, %fd30, %fd5;
	mul.f64 	%fd32, %fd25, %fd31;
	div.rn.f64 	%fd33, %fd32, %fd4;
	mul.f64 	%fd34, %fd7, %fd33;
	fma.rn.f64 	%fd35, %fd29, %fd6, %fd34;
	fma.rn.f64 	%fd36, %fd25, %fd8, %fd35;
	mul.f64 	%fd37, %fd33, %fd11;
	fma.rn.f64 	%fd38, %fd29, %fd10, %fd37;
	fma.rn.f64 	%fd39, %fd25, %fd12, %fd38;
	mul.f64 	%fd40, %fd33, %fd15;
	fma.rn.f64 	%fd41, %fd29, %fd14, %fd40;
	fma.rn.f64 	%fd42, %fd25, %fd16, %fd41;
	add.f64 	%fd43, %fd36, %fd9;
	add.f64 	%fd44, %fd39, %fd13;
	add.f64 	%fd45, %fd42, %fd17;
	sub.f64 	%fd46, %fd43, %fd22;
	div.rn.f64 	%fd47, %fd46, %fd18;
	cvt.rmi.f64.f64 	%fd48, %fd47;
	cvt.rzi.s32.f64 	%r14, %fd48;
	sub.f64 	%fd49, %fd44, %fd23;
	div.rn.f64 	%fd50, %fd49, %fd18;
	cvt.rmi.f64.f64 	%fd51, %fd50;
	cvt.rzi.s32.f64 	%r15, %fd51;
	sub.f64 	%fd52, %fd45, %fd24;
	div.rn.f64 	%fd53, %fd52, %fd18;
	cvt.rmi.f64.f64 	%fd54, %fd53;
	cvt.rzi.s32.f64 	%r16, %fd54;
	or.b32  	%r17, %r15, %r16;
	setp.ge.s32 	%p1, %r15, %r7;
	setp.lt.s32 	%p2, %r17, 0;
	setp.ge.s32 	%p3, %r16, %r8;
	or.pred  	%p4, %p1, %p3;
	or.pred  	%p5, %p4, %p2;
	setp.lt.s32 	%p6, %r14, 0;
	or.pred  	%p7, %p5, %p6;
	setp.ge.s32 	%p8, %r14, %r9;
	or.pred  	%p9, %p7, %p8;
	@%p9 bra 	$L__BB1_2;
	ld.param.u64 	%rd13, [_Z24calculate_occupancy_probPdS_S_S__param_3];
	cvta.to.global.u64 	%rd10, %rd13;
	mad.lo.s32 	%r18, %r8, %r14, %r16;
	mad.lo.s32 	%r19, %r18, %r7, %r15;
	mul.wide.s32 	%rd11, %r19, 8;
	add.s64 	%rd12, %rd10, %rd11;
	ld.global.f64 	%fd55, [%rd12];
	add.f64 	%fd56, %fd55, 0d3FEB1D1060000000;
	min.f64 	%fd57, %fd56, 0d400BCF0D60000000;
	st.global.f64 	[%rd12], %fd57;
$L__BB1_2:
	ret;

}
	// .globl	_Z13tsdfTransformPdS_
.visible .entry _Z13tsdfTransformPdS_(
	.param .u64 .ptr .align 1 _Z13tsdfTransformPdS__param_0,
	.param .u64 .ptr .align 1 _Z13tsdfTransformPdS__param_1
)
{
	.reg .pred 	%p<3>;
	.reg .b32 	%r<5>;
	.reg .b64 	%rd<7>;
	.reg .b64 	%fd<15>;

	ld.param.u64 	%rd2, [_Z13tsdfTransformPdS__param_0];
	ld.param.u64 	%rd1, [_Z13tsdfTransformPdS__param_1];
	cvta.to.global.u64 	%rd3, %rd2;
	mov.u32 	%r2, %tid.x;
	mov.u32 	%r3, %ctaid.x;
	mov.u32 	%r4, %ntid.x;
	mad.lo.s32 	%r1, %r3, %r4, %r2;
	cvt.rn.f64.s32 	%fd1, %r1;
	ld.global.f64 	%fd2, [%rd3+16];
	ld.global.f64 	%fd3, [%rd3+24];
	mul.f64 	%fd4, %fd2, %fd3;
	ld.global.f64 	%fd5, [%rd3+32];
	mul.f64 	%fd6, %fd4, %fd5;
	setp.le.f64 	%p1, %fd6, %fd1;
	@%p1 bra 	$L__BB2_2;
	cvta.to.global.u64 	%rd4, %rd1;
	mul.wide.s32 	%rd5, %r1, 8;
	add.s64 	%rd6, %rd4, %rd5;
	ld.global.f64 	%fd7, [%rd6];
	abs.f64 	%fd8, %fd7;
	setp.lt.f64 	%p2, %fd8, 0d3F50624DD2F1A9FC;
	div.rn.f64 	%fd9, %fd7, %fd8;
	selp.f64 	%fd10, 0d3FF0000000000000, %fd9, %p2;
	mov.f64 	%fd11, 0d3FF0000000000000;
	sub.f64 	%fd12, %fd11, %fd8;
	max.f64 	%fd13, %fd12, 0d3F50624DD2F1A9FC;
	mul.f64 	%fd14, %fd10, %fd13;
	st.global.f64 	[%rd6], %fd14;
$L__BB2_2:
	ret;

}
	// .globl	_Z24SquaredDistanceTransformPdS_S_S_S_
.visible .entry _Z24SquaredDistanceTransformPdS_S_S_S_(
	.param .u64 .ptr .align 1 _Z24SquaredDistanceTransformPdS_S_S_S__param_0,
	.param .u64 .ptr .align 1 _Z24SquaredDistanceTransformPdS_S_S_S__param_1,
	.param .u64 .ptr .align 1 _Z24SquaredDistanceTransformPdS_S_S_S__param_2,
	.param .u64 .ptr .align 1 _Z24SquaredDistanceTransformPdS_S_S_S__param_3,
	.param .u64 .ptr .align 1 _Z24SquaredDistanceTransformPdS_S_S_S__param_4
)
{
	.reg .pred 	%p<25>;
	.reg .b32 	%r<71>;
	.reg .b32 	%f<15>;
	.reg .b64 	%rd<55>;
	.reg .b64 	%fd<87>;

	ld.param.u64 	%rd14, [_Z24SquaredDistanceTransformPdS_S_S_S__param_0];
	ld.param.u64 	%rd15, [_Z24SquaredDistanceTransformPdS_S_S_S__param_1];
	cvta.to.global.u64 	%rd19, %rd14;
	cvta.to.global.u64 	%rd20, %rd15;
	ld.global.f64 	%fd1, [%rd20];
	ld.global.f64 	%fd19, [%rd20+16];
	cvt.rzi.s32.f64 	%r1, %fd19;
	ld.global.f64 	%fd20, [%rd20+24];
	cvt.rzi.s32.f64 	%r2, %fd20;
	ld.global.f64 	%fd21, [%rd20+32];
	cvt.rzi.s32.f64 	%r3, %fd21;
	ld.global.f64 	%fd22, [%rd19];
	cvt.rzi.s32.f64 	%r4, %fd22;
	mov.u32 	%r33, %tid.x;
	mov.u32 	%r34, %ctaid.x;
	mov.u32 	%r35, %ntid.x;
	mad.lo.s32 	%r36, %r34, %r35, %r33;
	mul.lo.s32 	%r37, %r2, %r1;
	mul.lo.s32 	%r38, %r37, %r3;
	setp.ge.s32 	%p1, %r36, %r38;
	@%p1 bra 	$L__BB3_20;
	ld.param.u64 	%rd54, [_Z24SquaredDistanceTransformPdS_S_S_S__param_4];
	ld.param.u64 	%rd53, [_Z24SquaredDistanceTransformPdS_S_S_S__param_3];
	ld.param.u64 	%rd51, [_Z24SquaredDistanceTransformPdS_S_S_S__param_1];
	ld.param.u64 	%rd48, [_Z24SquaredDistanceTransformPdS_S_S_S__param_0];
	cvta.to.global.u64 	%rd1, %rd54;
	cvta.to.global.u64 	%rd21, %rd51;
	add.s64 	%rd2, %rd21, 40;
	add.s64 	%rd3, %rd21, 48;
	add.s64 	%rd4, %rd21, 56;
	cvta.to.global.u64 	%rd22, %rd48;
	ld.global.f64 	%fd2, [%rd22+8];
	add.s64 	%rd5, %rd22, 32;
	add.s64 	%rd6, %rd22, 88;
	add.s64 	%rd7, %rd22, 128;
	add.s64 	%rd8, %rd22, 136;
	add.s64 	%rd9, %rd22, 144;
	add.s64 	%rd10, %rd22, 152;
	add.s64 	%rd11, %rd22, 160;
	ld.global.f64 	%fd23, [%rd21+8];
	div.s32 	%r42, %r36, %r37;
	rem.s32 	%r43, %r42, %r3;
	cvt.rn.f64.s32 	%fd24, %r43;
	cvt.rzi.s32.f64 	%r7, %fd24;
	div.s32 	%r44, %r36, %r1;
	rem.s32 	%r45, %r44, %r2;
	cvt.rn.f64.s32 	%fd25, %r45;
	cvt.rzi.s32.f64 	%r8, %fd25;
	mul.lo.s32 	%r46, %r44, %r1;
	sub.s32 	%r47, %r36, %r46;
	cvt.rn.f64.s32 	%fd26, %r47;
	cvt.rzi.s32.f64 	%r9, %fd26;
	div.rn.f64 	%fd27, %fd23, %fd1;
	mov.f64 	%fd28, 0d3FE0000000000000;
	copysign.f64 	%fd29, %fd27, %fd28;
	add.rz.f64 	%fd30, %fd27, %fd29;
	cvt.rzi.f64.f64 	%fd31, %fd30;
	cvt.rzi.s32.f64 	%r10, %fd31;
	cvta.to.global.u64 	%rd12, %rd53;
	mul.wide.s32 	%rd23, %r36, 8;
	add.s64 	%rd24, %rd12, %rd23;
	ld.global.f64 	%fd32, [%rd24];
	setp.leu.f64 	%p2, %fd32, 0d0000000000000000;
	@%p2 bra 	$L__BB3_3;
	add.s64 	%rd46, %rd1, %rd23;
	mov.b64 	%rd47, 0;
	st.global.u64 	[%rd46], %rd47;
	bra.uni 	$L__BB3_20;
$L__BB3_3:
	ld.param.u64 	%rd49, [_Z24SquaredDistanceTransformPdS_S_S_S__param_0];
	ld.global.f64 	%fd33, [%rd2];
	ld.global.f64 	%fd34, [%rd3];
	ld.global.f64 	%fd35, [%rd4];
	ld.global.f64 	%fd36, [%rd6];
	cvta.to.global.u64 	%rd25, %rd49;
	ld.global.f64 	%fd37, [%rd25+96];
	ld.global.f64 	%fd38, [%rd25+104];
	ld.global.f64 	%fd39, [%rd25+112];
	ld.global.f64 	%fd40, [%rd25+120];
	ld.global.f64 	%fd41, [%rd7];
	ld.global.f64 	%fd42, [%rd8];
	ld.global.f64 	%fd43, [%rd9];
	ld.global.f64 	%fd44, [%rd10];
	ld.global.f64 	%fd45, [%rd11];
	ld.global.f64 	%fd46, [%rd25+168];
	ld.global.f64 	%fd47, [%rd25+176];
	cvt.rn.f64.s32 	%fd48, %r7;
	fma.rn.f64 	%fd49, %fd1, %fd48, %fd33;
	cvt.rn.f64.s32 	%fd50, %r9;
	fma.rn.f64 	%fd51, %fd1, %fd50, %fd34;
	cvt.rn.f64.s32 	%fd52, %r8;
	fma.rn.f64 	%fd53, %fd1, %fd52, %fd35;
	sub.f64 	%fd54, %fd49, %fd39;
	sub.f64 	%fd55, %fd51, %fd43;
	sub.f64 	%fd56, %fd53, %fd47;
	mul.f64 	%fd57, %fd55, %fd40;
	fma.rn.f64 	%fd58, %fd54, %fd36, %fd57;
	fma.rn.f64 	%fd3, %fd56, %fd44, %fd58;
	mul.f64 	%fd59, %fd55, %fd41;
	fma.rn.f64 	%fd60, %fd54, %fd37, %fd59;
	fma.rn.f64 	%fd4, %fd56, %fd45, %fd60;
	mul.f64 	%fd61, %fd55, %fd42;
	fma.rn.f64 	%fd62, %fd54, %fd38, %fd61;
	fma.rn.f64 	%fd5, %fd56, %fd46, %fd62;
	setp.le.f64 	%p3, %fd5, 0d0000000000000000;
	@%p3 bra 	$L__BB3_20;
	ld.param.u64 	%rd50, [_Z24SquaredDistanceTransformPdS_S_S_S__param_0];
	cvta.to.global.u64 	%rd26, %rd50;
	ld.global.f64 	%fd63, [%rd26+16];
	ld.global.f64 	%fd64, [%rd5];
	ld.global.f64 	%fd65, [%rd26+48];
	ld.global.f64 	%fd66, [%rd26+56];
	div.rn.f64 	%fd67, %fd3, %fd5;
	fma.rn.f64 	%fd68, %fd67, %fd63, %fd64;
	cvt.rn.f32.f64 	%f1, %fd68;
	mov.b64 	%rd27, %fd68;
	shr.u64 	%rd28, %rd27, 63;
	and.b64  	%rd29, %rd28, 1;
	setp.eq.b64 	%p4, %rd29, 1;
	selp.f32 	%f2, 0fBF000000, 0f3F000000, %p4;
	add.rz.f32 	%f3, %f1, %f2;
	cvt.rzi.f32.f32 	%f4, %f3;
	cvt.rzi.s32.f32 	%r48, %f4;
	div.rn.f64 	%fd69, %fd4, %fd5;
	fma.rn.f64 	%fd70, %fd69, %fd65, %fd66;
	cvt.rn.f32.f64 	%f5, %fd70;
	mov.b64 	%rd30, %fd70;
	shr.u64 	%rd31, %rd30, 63;
	and.b64  	%rd32, %rd31, 1;
	setp.eq.b64 	%p5, %rd32, 1;
	selp.f32 	%f6, 0fBF000000, 0f3F000000, %p5;
	add.rz.f32 	%f7, %f5, %f6;
	cvt.rzi.f32.f32 	%f8, %f7;
	cvt.rzi.s32.f32 	%r49, %f8;
	or.b32  	%r50, %r48, %r49;
	setp.ge.s32 	%p6, %r48, %r4;
	setp.lt.s32 	%p7, %r50, 0;
	cvt.rzi.s32.f64 	%r51, %fd2;
	setp.ge.s32 	%p8, %r49, %r51;
	or.pred  	%p9, %p6, %p8;
	or.pred  	%p10, %p9, %p7;
	@%p10 bra 	$L__BB3_20;
	ld.param.u64 	%rd52, [_Z24SquaredDistanceTransformPdS_S_S_S__param_2];
	mad.lo.s32 	%r53, %r49, %r4, %r48;
	cvta.to.global.u64 	%rd33, %rd52;
	mul.wide.s32 	%rd34, %r53, 8;
	add.s64 	%rd35, %rd33, %rd34;
	ld.global.f64 	%fd6, [%rd35];
	setp.lt.f64 	%p11, %fd6, 0d3FE0000000000000;
	setp.gt.f64 	%p12, %fd6, 0d4020000000000000;
	or.pred  	%p13, %p11, %p12;
	@%p13 bra 	$L__BB3_20;
	cvt.rn.f32.f64 	%f9, %fd6;
	mov.b64 	%rd36, %fd6;
	shr.u64 	%rd37, %rd36, 63;
	and.b64  	%rd38, %rd37, 1;
	setp.eq.b64 	%p14, %rd38, 1;
	selp.f32 	%f10, 0fBF000000, 0f3F000000, %p14;
	add.rz.f32 	%f11, %f9, %f10;
	cvt.rzi.f32.f32 	%f12, %f11;
	setp.neu.f32 	%p15, %f12, 0f00000000;
	@%p15 bra 	$L__BB3_8;
	mul.wide.s32 	%rd42, %r36, 8;
	add.s64 	%rd43, %rd1, %rd42;
	mov.b64 	%rd44, -4616189618054758400;
	st.global.u64 	[%rd43], %rd44;
	bra.uni 	$L__BB3_20;
$L__BB3_8:
	sub.f64 	%fd71, %fd6, %fd5;
	abs.f64 	%fd72, %fd71;
	setp.lt.f64 	%p16, %fd72, 0d3F1A36E2EB1C432D;
	div.rn.f64 	%fd73, %fd71, %fd72;
	selp.f64 	%fd7, 0d3FF0000000000000, %fd73, %p16;
	mul.wide.s32 	%rd39, %r36, 8;
	add.s64 	%rd13, %rd1, %rd39;
	st.global.f64 	[%rd13], %fd7;
	sub.s32 	%r54, %r9, %r10;
	max.s32 	%r66, %r54, 0;
	add.s32 	%r14, %r10, 1;
	add.s32 	%r55, %r14, %r9;
	min.s32 	%r15, %r1, %r55;
	setp.ge.s32 	%p17, %r66, %r15;
	@%p17 bra 	$L__BB3_20;
	sub.s32 	%r56, %r8, %r10;
	max.s32 	%r16, %r56, 0;
	add.s32 	%r57, %r14, %r8;
	min.s32 	%r17, %r2, %r57;
	sub.s32 	%r58, %r7, %r10;
	max.s32 	%r18, %r58, 0;
	add.s32 	%r59, %r14, %r7;
	min.s32 	%r19, %r3, %r59;
	cvt.rn.f64.s32 	%fd8, %r10;
	sub.s32 	%r20, %r7, %r18;
	mul.lo.s32 	%r21, %r2, %r18;
	mov.f64 	%fd83, %fd7;
$L__BB3_10:
	setp.ge.s32 	%p18, %r16, %r17;
	@%p18 bra 	$L__BB3_19;
	sub.s32 	%r60, %r9, %r66;
	abs.s32 	%r61, %r60;
	cvt.rn.f64.s32 	%fd74, %r61;
	mul.f64 	%fd10, %fd74, %fd74;
	mov.u32 	%r67, %r16;
$L__BB3_12:
	setp.ge.s32 	%p19, %r18, %r19;
	@%p19 bra 	$L__BB3_18;
	sub.s32 	%r62, %r8, %r67;
	abs.s32 	%r63, %r62;
	cvt.rn.f64.s32 	%fd75, %r63;
	fma.rn.f64 	%fd12, %fd75, %fd75, %fd10;
	add.s32 	%r64, %r21, %r67;
	mad.lo.s32 	%r68, %r1, %r64, %r66;
	mov.u32 	%r69, %r20;
	mov.u32 	%r70, %r18;
$L__BB3_14:
	mul.wide.s32 	%rd40, %r68, 8;
	add.s64 	%rd41, %rd12, %rd40;
	ld.global.f64 	%fd76, [%rd41];
	setp.leu.f64 	%p20, %fd76, 0d0000000000000000;
	@%p20 bra 	$L__BB3_17;
	abs.s32 	%r65, %r69;
	cvt.rn.f64.s32 	%fd77, %r65;
	fma.rn.f64 	%fd78, %fd77, %fd77, %fd12;
	cvt.rn.f32.f64 	%f13, %fd78;
	sqrt.rn.f32 	%f14, %f13;
	cvt.f64.f32 	%fd79, %f14;
	div.rn.f64 	%fd14, %fd79, %fd8;
	abs.f64 	%fd80, %fd83;
	setp.geu.f64 	%p21, %fd14, %fd80;
	@%p21 bra 	$L__BB3_17;
	mul.f64 	%fd83, %fd7, %fd14;
	st.global.f64 	[%rd13], %fd83;
$L__BB3_17:
	add.s32 	%r70, %r70, 1;
	add.s32 	%r69, %r69, -1;
	add.s32 	%r68, %r68, %r37;
	setp.lt.s32 	%p22, %r70, %r19;
	@%p22 bra 	$L__BB3_14;
$L__BB3_18:
	add.s32 	%r67, %r67, 1;
	setp.lt.s32 	%p23, %r67, %r17;
	@%p23 bra 	$L__BB3_12;
$L__BB3_19:
	add.s32 	%r66, %r66, 1;
	setp.lt.s32 	%p24, %r66, %r15;
	@%p24 bra 	$L__BB3_10;
$L__BB3_20:
	ret;

}


// ===== COMPILED SASS (sm_100) =====

	.target	sm_100

	.elftype	@"ET_EXEC"


//--------------------- .note.nv.tkinfo           --------------------------
	.section	.note.nv.tkinfo,"",@"SHT_NOTE"
	.sectionflags	@"SHF_NOTE_NV_TKINFO"
	.tkinfo
        /*0018*/ 	.word	0x00000002
        /*0030*/ 	.string	""
        /*0030*/ 	.string	"ptxas"
        /*0030*/ 	.string	"Cuda compilation tools, release 13.0, V13.0.88"
        /*0030*/ 	.string	"Build cuda_13.0.r13.0/compiler.36424714_0"
        /*0030*/ 	.string	"-arch sm_100 -m 64 "



//--------------------- .note.nv.cuinfo           --------------------------
	.section	.note.nv.cuinfo,"",@"SHT_NOTE"
	.sectionflags	@"SHF_NOTE_NV_CUINFO"
        /*0018*/ 	.short	0x0002
        /*001a*/ 	.short	0x0064
        /*001c*/ 	.short	0x0082
	.zero		2


//--------------------- .nv.info                  --------------------------
	.section	.nv.info,"",@"SHT_CUDA_INFO"
	.align	4


	//----- nvinfo : EIATTR_REGCOUNT
	.align		4
        /*0000*/ 	.byte	0x04, 0x2f
        /*0002*/ 	.short	(.L_1 - .L_0)
	.align		4
.L_0:
        /*0004*/ 	.word	index@(_Z10depth2GridPdS_S_S_S_)
        /*0008*/ 	.word	0x00000042


	//----- nvinfo : EIATTR_FRAME_SIZE
	.align		4
.L_1:
        /*000c*/ 	.byte	0x04, 0x11
        /*000e*/ 	.short	(.L_3 - .L_2)
	.align		4
.L_2:
        /*0010*/ 	.word	index@($__internal_4_$__cuda_sm20_div_rn_f64_full)
        /*0014*/ 	.word	0x00000000


	//----- nvinfo : EIATTR_FRAME_SIZE
	.align		4
.L_3:
        /*0018*/ 	.byte	0x04, 0x11
        /*001a*/ 	.short	(.L_5 - .L_4)
	.align		4
.L_4:
        /*001c*/ 	.word	index@(_Z10depth2GridPdS_S_S_S_)
        /*0020*/ 	.word	0x00000000


	//----- nvinfo : EIATTR_REGCOUNT
	.align		4
.L_5:
        /*0024*/ 	.byte	0x04, 0x2f
        /*0026*/ 	.short	(.L_7 - .L_6)
	.align		4
.L_6:
        /*0028*/ 	.word	index@(_Z24calculate_occupancy_probPdS_S_S_)
        /*002c*/ 	.word	0x00000042


	//----- nvinfo : EIATTR_FRAME_SIZE
	.align		4
.L_7:
        /*0030*/ 	.byte	0x04, 0x11
        /*0032*/ 	.short	(.L_9 - .L_8)
	.align		4
.L_8:
        /*0034*/ 	.word	index@($__internal_3_$__cuda_sm20_div_rn_f64_full)
        /*0038*/ 	.word	0x00000000


	//----- nvinfo : EIATTR_FRAME_SIZE
	.align		4
.L_9:
        /*003c*/ 	.byte	0x04, 0x11
        /*003e*/ 	.short	(.L_11 - .L_10)
	.align		4
.L_10:
        /*0040*/ 	.word	index@(_Z24calculate_occupancy_probPdS_S_S_)
        /*0044*/ 	.word	0x00000000


	//----- nvinfo : EIATTR_REGCOUNT
	.align		4
.L_11:
        /*0048*/ 	.byte	0x04, 0x2f
        /*004a*/ 	.short	(.L_13 - .L_12)
	.align		4
.L_12:
        /*004c*/ 	.word	index@(_Z13tsdfTransformPdS_)
        /*0050*/ 	.word	0x0000001a


	//----- nvinfo : EIATTR_FRAME_SIZE
	.align		4
.L_13:
        /*0054*/ 	.byte	0x04, 0x11
        /*0056*/ 	.short	(.L_15 - .L_14)
	.align		4
.L_14:
        /*0058*/ 	.word	index@($__internal_2_$__cuda_sm20_div_rn_f64_full)
        /*005c*/ 	.word	0x00000000


	//----- nvinfo : EIATTR_FRAME_SIZE
	.align		4
.L_15:
        /*0060*/ 	.byte	0x04, 0x11
        /*0062*/ 	.short	(.L_17 - .L_16)
	.align		4
.L_16:
        /*0064*/ 	.word	index@(_Z13tsdfTransformPdS_)
        /*0068*/ 	.word	0x00000000


	//----- nvinfo : EIATTR_REGCOUNT
	.align		4
.L_17:
        /*006c*/ 	.byte	0x04, 0x2f
        /*006e*/ 	.short	(.L_19 - .L_18)
	.align		4
.L_18:
        /*0070*/ 	.word	index@(_Z24SquaredDistanceTransformPdS_S_S_S_)
        /*0074*/ 	.word	0x00000036


	//----- nvinfo : EIATTR_FRAME_SIZE
	.align		4
.L_19:
        /*0078*/ 	.byte	0x04, 0x11
        /*007a*/ 	.short	(.L_21 - .L_20)
	.align		4
.L_20:
        /*007c*/ 	.word	index@($__internal_1_$__cuda_sm20_sqrt_rn_f32_slowpath)
        /*0080*/ 	.word	0x00000000


	//----- nvinfo : EIATTR_FRAME_SIZE
	.align		4
.L_21:
        /*0084*/ 	.byte	0x04, 0x11
        /*0086*/ 	.short	(.L_23 - .L_22)
	.align		4
.L_22:
        /*0088*/ 	.word	index@($__internal_0_$__cuda_sm20_div_rn_f64_full)
        /*008c*/ 	.word	0x00000000


	//----- nvinfo : EIATTR_FRAME_SIZE
	.align		4
.L_23:
        /*0090*/ 	.byte	0x04, 0x11
        /*0092*/ 	.short	(.L_25 - .L_24)
	.align		4
.L_24:
        /*0094*/ 	.word	index@(_Z24SquaredDistanceTransformPdS_S_S_S_)
        /*0098*/ 	.word	0x00000000


	//----- nvinfo : EIATTR_MIN_STACK_SIZE
	.align		4
.L_25:
        /*009c*/ 	.byte	0x04, 0x12
        /*009e*/ 	.short	(.L_27 - .L_26)
	.align		4
.L_26:
        /*00a0*/ 	.word	index@(_Z24SquaredDistanceTransformPdS_S_S_S_)
        /*00a4*/ 	.word	0x00000000


	//----- nvinfo : EIATTR_MIN_STACK_SIZE
	.align		4
.L_27:
        /*00a8*/ 	.byte	0x04, 0x12
        /*00aa*/ 	.short	(.L_29 - .L_28)
	.align		4
.L_28:
        /*00ac*/ 	.word	index@(_Z13tsdfTransformPdS_)
        /*00b0*/ 	.word	0x00000000


	//----- nvinfo : EIATTR_MIN_STACK_SIZE
	.align		4
.L_29:
        /*00b4*/ 	.byte	0x04, 0x12
        /*00b6*/ 	.short	(.L_31 - .L_30)
	.align		4
.L_30:
        /*00b8*/ 	.word	index@(_Z24calculate_occupancy_probPdS_S_S_)
        /*00bc*/ 	.word	0x00000000


	//----- nvinfo : EIATTR_MIN_STACK_SIZE
	.align		4
.L_31:
        /*00c0*/ 	.byte	0x04, 0x12
        /*00c2*/ 	.short	(.L_33 - .L_32)
	.align		4
.L_32:
        /*00c4*/ 	.word	index@(_Z10depth2GridPdS_S_S_S_)
        /*00c8*/ 	.word	0x00000000
.L_33:


//--------------------- .nv.compat                --------------------------
	.section	.nv.compat,"",@"SHT_CUDA_COMPAT_INFO"
	.align	4
        /*0000*/ 	.byte	0x02, 0x09, 0x00, 0x00, 0x02, 0x02, 0x01, 0x00, 0x02, 0x05, 0x05, 0x00, 0x03, 0x07, 0x01, 0x01
        /*0010*/ 	.byte	0x02, 0x03, 0x00, 0x00, 0x02, 0x06, 0x01, 0x00, 0x04, 0x0b, 0x08, 0x00, 0x01, 0x00, 0x00, 0x00
        /*0020*/ 	.byte	0x00, 0x00, 0x00, 0x00


//--------------------- .nv.info._Z24SquaredDistanceTransformPdS_S_S_S_ --------------------------
	.section	.nv.info._Z24SquaredDistanceTransformPdS_S_S_S_,"",@"SHT_CUDA_INFO"
	.sectionflags	@""
	.align	4


	//----- nvinfo : EIATTR_CUDA_API_VERSION
	.align		4
        /*0000*/ 	.byte	0x04, 0x37
        /*0002*/ 	.short	(.L_35 - .L_34)
.L_34:
        /*0004*/ 	.word	0x00000082


	//----- nvinfo : EIATTR_KPARAM_INFO
	.align		4
.L_35:
        /*0008*/ 	.byte	0x04, 0x17
        /*000a*/ 	.short	(.L_37 - .L_36)
.L_36:
        /*000c*/ 	.word	0x00000000
        /*0010*/ 	.short	0x0004
        /*0012*/ 	.short	0x0020
        /*0014*/ 	.byte	0x00, 0xf5, 0x21, 0x00


	//----- nvinfo : EIATTR_KPARAM_INFO
	.align		4
.L_37:
        /*0018*/ 	.byte	0x04, 0x17
        /*001a*/ 	.short	(.L_39 - .L_38)
.L_38:
        /*001c*/ 	.word	0x00000000
        /*0020*/ 	.short	0x0003
        /*0022*/ 	.short	0x0018
        /*0024*/ 	.byte	0x00, 0xf5, 0x21, 0x00


	//----- nvinfo : EIATTR_KPARAM_INFO
	.align		4
.L_39:
        /*0028*/ 	.byte	0x04, 0x17
        /*002a*/ 	.short	(.L_41 - .L_40)
.L_40:
        /*002c*/ 	.word	0x00000000
        /*0030*/ 	.short	0x0002
        /*0032*/ 	.short	0x0010
        /*0034*/ 	.byte	0x00, 0xf5, 0x21, 0x00


	//----- nvinfo : EIATTR_KPARAM_INFO
	.align		4
.L_41:
        /*0038*/ 	.byte	0x04, 0x17
        /*003a*/ 	.short	(.L_43 - .L_42)
.L_42:
        /*003c*/ 	.word	0x00000000
        /*0040*/ 	.short	0x0001
        /*0042*/ 	.short	0x0008
        /*0044*/ 	.byte	0x00, 0xf5, 0x21, 0x00


	//----- nvinfo : EIATTR_KPARAM_INFO
	.align		4
.L_43:
        /*0048*/ 	.byte	0x04, 0x17
        /*004a*/ 	.short	(.L_45 - .L_44)
.L_44:
        /*004c*/ 	.word	0x00000000
        /*0050*/ 	.short	0x0000
        /*0052*/ 	.short	0x0000
        /*0054*/ 	.byte	0x00, 0xf5, 0x21, 0x00


	//----- nvinfo : EIATTR_SPARSE_MMA_MASK
	.align		4
.L_45:
        /*0058*/ 	.byte	0x03, 0x50
        /*005a*/ 	.short	0x0000


	//----- nvinfo : EIATTR_MAXREG_COUNT
	.align		4
        /*005c*/ 	.byte	0x03, 0x1b
        /*005e*/ 	.short	0x00ff


	//----- nvinfo : EIATTR_MERCURY_ISA_VERSION
	.align		4
        /*0060*/ 	.byte	0x03, 0x5f
        /*0062*/ 	.short	0x0101


	//----- nvinfo : EIATTR_VRC_CTA_INIT_COUNT
	.align		4
        /*0064*/ 	.byte	0x02, 0x4a
	.zero		1
	.zero		1


	//----- nvinfo : EIATTR_EXIT_INSTR_OFFSETS
	.align		4
        /*0068*/ 	.byte	0x04, 0x1c
        /*006a*/ 	.short	(.L_47 - .L_46)


	//   ....[0]....
.L_46:
        /*006c*/ 	.word	0x00000150


	//   ....[1]....
        /*0070*/ 	.word	0x00000a10


	//   ....[2]....
        /*0074*/ 	.word	0x00000bf0


	//   ....[3]....
        /*0078*/ 	.word	0x00001140


	//   ....[4]....
        /*007c*/ 	.word	0x000011b0


	//   ....[5]....
        /*0080*/ 	.word	0x000012a0


	//   ....[6]....
        /*0084*/ 	.word	0x000014c0


	//   ....[7]....
        /*0088*/ 	.word	0x00001a60


	//----- nvinfo : EIATTR_CRS_STACK_SIZE
	.align		4
.L_47:
        /*008c*/ 	.byte	0x04, 0x1e
        /*008e*/ 	.short	(.L_49 - .L_48)
.L_48:
        /*0090*/ 	.word	0x00000000


	//----- nvinfo : EIATTR_CBANK_PARAM_SIZE
	.align		4
.L_49:
        /*0094*/ 	.byte	0x03, 0x19
        /*0096*/ 	.short	0x0028


	//----- nvinfo : EIATTR_PARAM_CBANK
	.align		4
        /*0098*/ 	.byte	0x04, 0x0a
        /*009a*/ 	.short	(.L_51 - .L_50)
	.align		4
.L_50:
        /*009c*/ 	.word	index@(.nv.constant0._Z24SquaredDistanceTransformPdS_S_S_S_)
        /*00a0*/ 	.short	0x0380
        /*00a2*/ 	.short	0x0028


	//----- nvinfo : EIATTR_SW_WAR
	.align		4
.L_51:
        /*00a4*/ 	.byte	0x04, 0x36
        /*00a6*/ 	.short	(.L_53 - .L_52)
.L_52:
        /*00a8*/ 	.word	0x00000008
.L_53:


//--------------------- .nv.info._Z13tsdfTransformPdS_ --------------------------
	.section	.nv.info._Z13tsdfTransformPdS_,"",@"SHT_CUDA_INFO"
	.sectionflags	@""
	.align	4


	//----- nvinfo : EIATTR_CUDA_API_VERSION
	.align		4
        /*0000*/ 	.byte	0x04, 0x37
        /*0002*/ 	.short	(.L_55 - .L_54)
.L_54:
        /*0004*/ 	.word	0x00000082


	//----- nvinfo : EIATTR_KPARAM_INFO
	.align		4
.L_55:
        /*0008*/ 	.byte	0x04, 0x17
        /*000a*/ 	.short	(.L_57 - .L_56)
.L_56:
        /*000c*/ 	.word	0x00000000
        /*0010*/ 	.short	0x0001
        /*0012*/ 	.short	0x0008
        /*0014*/ 	.byte	0x00, 0xf5, 0x21, 0x00


	//----- nvinfo : EIATTR_KPARAM_INFO
	.align		4
.L_57:
        /*0018*/ 	.byte	0x04, 0x17
        /*001a*/ 	.short	(.L_59 - .L_58)
.L_58:
        /*001c*/ 	.word	0x00000000
        /*0020*/ 	.short	0x0000
        /*0022*/ 	.short	0x0000
        /*0024*/ 	.byte	0x00, 0xf5, 0x21, 0x00


	//----- nvinfo : EIATTR_SPARSE_MMA_MASK
	.align		4
.L_59:
        /*0028*/ 	.byte	0x03, 0x50
        /*002a*/ 	.short	0x0000


	//----- nvinfo : EIATTR_MAXREG_COUNT
	.align		4
        /*002c*/ 	.byte	0x03, 0x1b
        /*002e*/ 	.short	0x00ff


	//----- nvinfo : EIATTR_MERCURY_ISA_VERSION
	.align		4
        /*0030*/ 	.byte	0x03, 0x5f
        /*0032*/ 	.short	0x0101


	//----- nvinfo : EIATTR_VRC_CTA_INIT_COUNT
	.align		4
        /*0034*/ 	.byte	0x02, 0x4a
	.zero		1
	.zero		1


	//----- nvinfo : EIATTR_EXIT_INSTR_OFFSETS
	.align		4
        /*0038*/ 	.byte	0x04, 0x1c
        /*003a*/ 	.short	(.L_61 - .L_60)


	//   ....[0]....
.L_60:
        /*003c*/ 	.word	0x000000e0


	//   ....[1]....
        /*0040*/ 	.word	0x00000390


	//----- nvinfo : EIATTR_CRS_STACK_SIZE
	.align		4
.L_61:
        /*0044*/ 	.byte	0x04, 0x1e
        /*0046*/ 	.short	(.L_63 - .L_62)
.L_62:
        /*0048*/ 	.word	0x00000000


	//----- nvinfo : EIATTR_CBANK_PARAM_SIZE
	.align		4
.L_63:
        /*004c*/ 	.byte	0x03, 0x19
        /*004e*/ 	.short	0x0010


	//----- nvinfo : EIATTR_PARAM_CBANK
	.align		4
        /*0050*/ 	.byte	0x04, 0x0a
        /*0052*/ 	.short	(.L_65 - .L_64)
	.align		4
.L_64:
        /*0054*/ 	.word	index@(.nv.constant0._Z13tsdfTransformPdS_)
        /*0058*/ 	.short	0x0380
        /*005a*/ 	.short	0x0010


	//----- nvinfo : EIATTR_SW_WAR
	.align		4
.L_65:
        /*005c*/ 	.byte	0x04, 0x36
        /*005e*/ 	.short	(.L_67 - .L_66)
.L_66:
        /*0060*/ 	.word	0x00000008
.L_67:


//--------------------- .nv.info._Z24calculate_occupancy_probPdS_S_S_ --------------------------
	.section	.nv.info._Z24calculate_occupancy_probPdS_S_S_,"",@"SHT_CUDA_INFO"
	.sectionflags	@""
	.align	4


	//----- nvinfo : EIATTR_CUDA_API_VERSION
	.align		4
        /*0000*/ 	.byte	0x04, 0x37
        /*0002*/ 	.short	(.L_69 - .L_68)
.L_68:
        /*0004*/ 	.word	0x00000082


	//----- nvinfo : EIATTR_KPARAM_INFO
	.align		4
.L_69:
        /*0008*/ 	.byte	0x04, 0x17
        /*000a*/ 	.short	(.L_71 - .L_70)
.L_70:
        /*000c*/ 	.word	0x00000000
        /*0010*/ 	.short	0x0003
        /*0012*/ 	.short	0x0018
        /*0014*/ 	.byte	0x00, 0xf5, 0x21, 0x00


	//----- nvinfo : EIATTR_KPARAM_INFO
	.align		4
.L_71:
        /*0018*/ 	.byte	0x04, 0x17
        /*001a*/ 	.short	(.L_73 - .L_72)
.L_72:
        /*001c*/ 	.word	0x00000000
        /*0020*/ 	.short	0x0002
        /*0022*/ 	.short	0x0010
        /*0024*/ 	.byte	0x00, 0xf5, 0x21, 0x00


	//----- nvinfo : EIATTR_KPARAM_INFO
	.align		4
.L_73:
        /*0028*/ 	.byte	0x04, 0x17
        /*002a*/ 	.short	(.L_75 - .L_74)
.L_74:
        /*002c*/ 	.word	0x00000000
        /*0030*/ 	.short	0x0001
        /*0032*/ 	.short	0x0008
        /*0034*/ 	.byte	0x00, 0xf5, 0x21, 0x00


	//----- nvinfo : EIATTR_KPARAM_INFO
	.align		4
.L_75:
        /*0038*/ 	.byte	0x04, 0x17
        /*003a*/ 	.short	(.L_77 - .L_76)
.L_76:
        /*003c*/ 	.word	0x00000000
        /*0040*/ 	.short	0x0000
        /*0042*/ 	.short	0x0000
        /*0044*/ 	.byte	0x00, 0xf5, 0x21, 0x00


	//----- nvinfo : EIATTR_SPARSE_MMA_MASK
	.align		4
.L_77:
        /*0048*/ 	.byte	0x03, 0x50
        /*004a*/ 	.short	0x0000


	//----- nvinfo : EIATTR_MAXREG_COUNT
	.align		4
        /*004c*/ 	.byte	0x03, 0x1b
        /*004e*/ 	.short	0x00ff


	//----- nvinfo : EIATTR_MERCURY_ISA_VERSION
	.align		4
        /*0050*/ 	.byte	0x03, 0x5f
        /*0052*/ 	.short	0x0101


	//----- nvinfo : EIATTR_VRC_CTA_INIT_COUNT
	.align		4
        /*0054*/ 	.byte	0x02, 0x4a
	.zero		1
	.zero		1


	//----- nvinfo : EIATTR_EXIT_INSTR_OFFSETS
	.align		4
        /*0058*/ 	.byte	0x04, 0x1c
        /*005a*/ 	.short	(.L_79 - .L_78)


	//   ....[0]....
.L_78:
        /*005c*/ 	.word	0x00000b30


	//   ....[1]....
        /*0060*/ 	.word	0x00000c60


	//----- nvinfo : EIATTR_CRS_STACK_SIZE
	.align		4
.L_79:
        /*0064*/ 	.byte	0x04, 0x1e
        /*0066*/ 	.short	(.L_81 - .L_80)
.L_80:
        /*0068*/ 	.word	0x00000000


	//----- nvinfo : EIATTR_CBANK_PARAM_SIZE
	.align		4
.L_81:
        /*006c*/ 	.byte	0x03, 0x19
        /*006e*/ 	.short	0x0020


	//----- nvinfo : EIATTR_PARAM_CBANK
	.align		4
        /*0070*/ 	.byte	0x04, 0x0a
        /*0072*/ 	.short	(.L_83 - .L_82)
	.align		4
.L_82:
        /*0074*/ 	.word	index@(.nv.constant0._Z24calculate_occupancy_probPdS_S_S_)
        /*0078*/ 	.short	0x0380
        /*007a*/ 	.short	0x0020


	//----- nvinfo : EIATTR_SW_WAR
	.align		4
.L_83:
        /*007c*/ 	.byte	0x04, 0x36
        /*007e*/ 	.short	(.L_85 - .L_84)
.L_84:
        /*0080*/ 	.word	0x00000008
.L_85:


//--------------------- .nv.info._Z10depth2GridPdS_S_S_S_ --------------------------
	.section	.nv.info._Z10depth2GridPdS_S_S_S_,"",@"SHT_CUDA_INFO"
	.sectionflags	@""
	.align	4


	//----- nvinfo : EIATTR_CUDA_API_VERSION
	.align		4
        /*0000*/ 	.byte	0x04, 0x37
        /*0002*/ 	.short	(.L_87 - .L_86)
.L_86:
        /*0004*/ 	.word	0x00000082


	//----- nvinfo : EIATTR_KPARAM_INFO
	.align		4
.L_87:
        /*0008*/ 	.byte	0x04, 0x17
        /*000a*/ 	.short	(.L_89 - .L_88)
.L_88:
        /*000c*/ 	.word	0x00000000
        /*0010*/ 	.short	0x0004
        /*0012*/ 	.short	0x0020
        /*0014*/ 	.byte	0x00, 0xf5, 0x21, 0x00


	//----- nvinfo : EIATTR_KPARAM_INFO
	.align		4
.L_89:
        /*0018*/ 	.byte	0x04, 0x17
        /*001a*/ 	.short	(.L_91 - .L_90)
.L_90:
        /*001c*/ 	.word	0x00000000
        /*0020*/ 	.short	0x0003
        /*0022*/ 	.short	0x0018
        /*0024*/ 	.byte	0x00, 0xf5, 0x21, 0x00


	//----- nvinfo : EIATTR_KPARAM_INFO
	.align		4
.L_91:
        /*0028*/ 	.byte	0x04, 0x17
        /*002a*/ 	.short	(.L_93 - .L_92)
.L_92:
        /*002c*/ 	.word	0x00000000
        /*0030*/ 	.short	0x0002
        /*0032*/ 	.short	0x0010
        /*0034*/ 	.byte	0x00, 0xf5, 0x21, 0x00


	//----- nvinfo : EIATTR_KPARAM_INFO
	.align		4
.L_93:
        /*0038*/ 	.byte	0x04, 0x17
        /*003a*/ 	.short	(.L_95 - .L_94)
.L_94:
        /*003c*/ 	.word	0x00000000
        /*0040*/ 	.short	0x0001
        /*0042*/ 	.short	0x0008
        /*0044*/ 	.byte	0x00, 0xf5, 0x21, 0x00


	//----- nvinfo : EIATTR_KPARAM_INFO
	.align		4
.L_95:
        /*0048*/ 	.byte	0x04, 0x17
        /*004a*/ 	.short	(.L_97 - .L_96)
.L_96:
        /*004c*/ 	.word	0x00000000
        /*0050*/ 	.short	0x0000
        /*0052*/ 	.short	0x0000
        /*0054*/ 	.byte	0x00, 0xf5, 0x21, 0x00


	//----- nvinfo : EIATTR_SPARSE_MMA_MASK
	.align		4
.L_97:
        /*0058*/ 	.byte	0x03, 0x50
        /*005a*/ 	.short	0x0000


	//----- nvinfo : EIATTR_MAXREG_COUNT
	.align		4
        /*005c*/ 	.byte	0x03, 0x1b
        /*005e*/ 	.short	0x00ff


	//----- nvinfo : EIATTR_MERCURY_ISA_VERSION
	.align		4
        /*0060*/ 	.byte	0x03, 0x5f
        /*0062*/ 	.short	0x0101


	//----- nvinfo : EIATTR_VRC_CTA_INIT_COUNT
	.align		4
        /*0064*/ 	.byte	0x02, 0x4a
	.zero		1
	.zero		1


	//----- nvinfo : EIATTR_EXIT_INSTR_OFFSETS
	.align		4
        /*0068*/ 	.byte	0x04, 0x1c
        /*006a*/ 	.short	(.L_99 - .L_98)


	//   ....[0]....
.L_98:
        /*006c*/ 	.word	0x00000b00


	//   ....[1]....
        /*0070*/ 	.word	0x00000bc0


	//----- nvinfo : EIATTR_CRS_STACK_SIZE
	.align		4
.L_99:
        /*0074*/ 	.byte	0x04, 0x1e
        /*0076*/ 	.short	(.L_101 - .L_100)
.L_100:
        /*0078*/ 	.word	0x00000000


	//----- nvinfo : EIATTR_CBANK_PARAM_SIZE
	.align		4
.L_101:
        /*007c*/ 	.byte	0x03, 0x19
        /*007e*/ 	.short	0x0028


	//----- nvinfo : EIATTR_PARAM_CBANK
	.align		4
        /*0080*/ 	.byte	0x04, 0x0a
        /*0082*/ 	.short	(.L_103 - .L_102)
	.align		4
.L_102:
        /*0084*/ 	.word	index@(.nv.constant0._Z10depth2GridPdS_S_S_S_)
        /*0088*/ 	.short	0x0380
        /*008a*/ 	.short	0x0028


	//----- nvinfo : EIATTR_SW_WAR
	.align		4
.L_103:
        /*008c*/ 	.byte	0x04, 0x36
        /*008e*/ 	.short	(.L_105 - .L_104)
.L_104:
        /*0090*/ 	.word	0x00000008
.L_105:


//--------------------- .nv.callgraph             --------------------------
	.section	.nv.callgraph,"",@"SHT_CUDA_CALLGRAPH"
	.align	4
	.sectionentsize	8
	.align		4
        /*0000*/ 	.word	0x00000000
	.align		4
        /*0004*/ 	.word	0xffffffff
	.align		4
        /*0008*/ 	.word	0x00000000
	.align		4
        /*000c*/ 	.word	0xfffffffe
	.align		4
        /*0010*/ 	.word	0x00000000
	.align		4
        /*0014*/ 	.word	0xfffffffd
	.align		4
        /*0018*/ 	.word	0x00000000
	.align		4
        /*001c*/ 	.word	0xfffffffc


//--------------------- .text._Z24SquaredDistanceTransformPdS_S_S_S_ --------------------------
	.section	.text._Z24SquaredDistanceTransformPdS_S_S_S_,"ax",@progbits
	.align	128
        .global         _Z24SquaredDistanceTransformPdS_S_S_S_
        .type           _Z24SquaredDistanceTransformPdS_S_S_S_,@function
        .size           _Z24SquaredDistanceTransformPdS_S_S_S_,(.L_x_69 - _Z24SquaredDistanceTransformPdS_S_S_S_)
        .other          _Z24SquaredDistanceTransformPdS_S_S_S_,@"STO_CUDA_ENTRY STV_DEFAULT"
_Z24SquaredDistanceTransformPdS_S_S_S_:
.text._Z24SquaredDistanceTransformPdS_S_S_S_:
[----:B------:R-:W-:Y:S08]  /*0000*/  LDC R1, c[0x0][0x37c] ;  /* 0x0000df00ff017b82 */ /* 0x000ff00000000800 */
[----:B------:R-:W0:Y:S01]  /*0010*/  LDC.64 R6, c[0x0][0x388] ;  /* 0x0000e200ff067b82 */ /* 0x000e220000000a00 */
[----:B------:R-:W0:Y:S01]  /*0020*/  LDCU.64 UR6, c[0x0][0x358] ;  /* 0x00006b00ff0677ac */ /* 0x000e220008000a00 */
[----:B------:R-:W1:Y:S01]  /*0030*/  S2R R14, SR_TID.X ;  /* 0x00000000000e7919 */ /* 0x000e620000002100 */
[----:B------:R-:W2:Y:S01]  /*0040*/  LDCU.64 UR4, c[0x0][0x388] ;  /* 0x00007100ff0477ac */ /* 0x000ea20008000a00 */
[----:B0-----:R-:W3:Y:S04]  /*0050*/  LDG.E.64 R4, desc[UR6][R6.64+0x10] ;  /* 0x0000100606047981 */ /* 0x001ee8000c1e1b00 */
[----:B------:R-:W4:Y:S04]  /*0060*/  LDG.E.64 R8, desc[UR6][R6.64+0x18] ;  /* 0x0000180606087981 */ /* 0x000f28000c1e1b00 */
[----:B------:R-:W5:Y:S01]  /*0070*/  LDG.E.64 R12, desc[UR6][R6.64+0x20] ;  /* 0x00002006060c7981 */ /* 0x000f62000c1e1b00 */
[----:B------:R-:W1:Y:S01]  /*0080*/  S2UR UR8, SR_CTAID.X ;  /* 0x00000000000879c3 */ /* 0x000e620000002500 */
[----:B--2---:R-:W-:-:S04]  /*0090*/  UIADD3 UR4, UP0, UPT, UR4, 0x10, URZ ;  /* 0x0000001004047890 */ /* 0x004fc8000ff1e0ff */
[----:B------:R-:W-:Y:S02]  /*00a0*/  UIADD3.X UR5, UPT, UPT, URZ, UR5, URZ, UP0, !UPT ;  /* 0x00000005ff057290 */ /* 0x000fe400087fe4ff */
[----:B------:R-:W-:Y:S01]  /*00b0*/  IMAD.U32 R26, RZ, RZ, UR4 ;  /* 0x00000004ff1a7e24 */ /* 0x000fe2000f8e00ff */
[----:B------:R-:W1:Y:S03]  /*00c0*/  LDC R15, c[0x0][0x360] ;  /* 0x0000d800ff0f7b82 */ /* 0x000e660000000800 */
[----:B------:R-:W-:Y:S02]  /*00d0*/  IMAD.U32 R27, RZ, RZ, UR5 ;  /* 0x00000005ff1b7e24 */ /* 0x000fe4000f8e00ff */
[----:B-1----:R-:W-:Y:S01]  /*00e0*/  IMAD R14, R15, UR8, R14 ;  /* 0x000000080f0e7c24 */ /* 0x002fe2000f8e020e */
[----:B---3--:R-:W-:Y:S08]  /*00f0*/  F2I.F64.TRUNC R5, R4 ;  /* 0x0000000400057311 */ /* 0x008ff0000030d100 */
[----:B----4-:R-:W0:Y:S08]  /*0100*/  F2I.F64.TRUNC R11, R8 ;  /* 0x00000008000b7311 */ /* 0x010e30000030d100 */
[----:B-----5:R-:W1:Y:S01]  /*0110*/  F2I.F64.TRUNC R13, R12 ;  /* 0x0000000c000d7311 */ /* 0x020e62000030d100 */
[----:B0-----:R-:W-:-:S04]  /*0120*/  IMAD R3, R5, R11, RZ ;  /* 0x0000000b05037224 */ /* 0x001fc800078e02ff */
[----:B-1----:R-:W-:-:S05]  /*0130*/  IMAD R15, R13, R3, RZ ;  /* 0x000000030d0f7224 */ /* 0x002fca00078e02ff */
[----:B------:R-:W-:-:S13]  /*0140*/  ISETP.GE.AND P0, PT, R14, R15, PT ;  /* 0x0000000f0e00720c */ /* 0x000fda0003f06270 */
[----:B------:R-:W-:Y:S05]  /*0150*/  @P0 EXIT ;  /* 0x000000000000094d */ /* 0x000fea0003800000 */
[----:B------:R-:W2:Y:S04]  /*0160*/  LDG.E.64 R28, desc[UR6][R6.64] ;  /* 0x00000006061c7981 */ /* 0x000ea8000c1e1b00 */
[----:B------:R-:W3:Y:S01]  /*0170*/  LDG.E.64 R16, desc[UR6][R6.64+0x8] ;  /* 0x0000080606107981 */ /* 0x000ee2000c1e1b00 */
[----:B------:R-:W0:Y:S01]  /*0180*/  LDC.64 R20, c[0x0][0x380] ;  /* 0x0000e000ff147b82 */ /* 0x000e220000000a00 */
[----:B------:R-:W-:Y:S01]  /*0190*/  IABS R8, R3 ;  /* 0x0000000300087213 */ /* 0x000fe20000000000 */
[----:B------:R-:W1:Y:S01]  /*01a0*/  LDCU.64 UR4, c[0x0][0x380] ;  /* 0x00007000ff0477ac */ /* 0x000e620008000a00 */
[----:B0-----:R-:W4:Y:S02]  /*01b0*/  LDG.E.64 R40, desc[UR6][R20.64] ;  /* 0x0000000614287981 */ /* 0x001f24000c1e1b00 */
[----:B------:R-:W0:Y:S01]  /*01c0*/  I2F.RP R0, R8 ;  /* 0x0000000800007306 */ /* 0x000e220000209400 */
[----:B------:R-:W-:-:S02]  /*01d0*/  IABS R4, R5 ;  /* 0x0000000500047213 */ /* 0x000fc40000000000 */
[----:B------:R-:W-:Y:S01]  /*01e0*/  IABS R2, R13 ;  /* 0x0000000d00027213 */ /* 0x000fe20000000000 */
[----:B------:R0:W5:Y:S01]  /*01f0*/  LDG.E.64 R38, desc[UR6][R20.64+0x8] ;  /* 0x0000080614267981 */ /* 0x000162000c1e1b00 */
[----:B------:R-:W-:Y:S01]  /*0200*/  IABS R10, R3 ;  /* 0x00000003000a7213 */ /* 0x000fe20000000000 */
[----:B-1----:R-:W-:Y:S01]  /*0210*/  UIADD3 UR4, UP0, UPT, UR4, 0x8, URZ ;  /* 0x0000000804047890 */ /* 0x002fe2000ff1e0ff */
[----:B------:R-:W-:Y:S01]  /*0220*/  ISETP.NE.AND P5, PT, R3, RZ, PT ;  /* 0x000000ff0300720c */ /* 0x000fe20003fa5270 */
[----:B------:R-:W1:Y:S01]  /*0230*/  I2F.RP R9, R4 ;  /* 0x0000000400097306 */ /* 0x000e620000209400 */
[----:B------:R-:W-:Y:S01]  /*0240*/  IADD3 R10, PT, PT, RZ, -R10, RZ ;  /* 0x8000000aff0a7210 */ /* 0x000fe20007ffe0ff */
[----:B------:R-:W-:Y:S02]  /*0250*/  UIADD3.X UR5, UPT, UPT, URZ, UR5, URZ, UP0, !UPT ;  /* 0x00000005ff057290 */ /* 0x000fe400087fe4ff */
[----:B------:R-:W-:Y:S01]  /*0260*/  IMAD.U32 R32, RZ, RZ, UR4 ;  /* 0x00000004ff207e24 */ /* 0x000fe2000f8e00ff */
[----:B0-----:R-:W-:-:S03]  /*0270*/  IABS R20, R5 ;  /* 0x0000000500147213 */ /* 0x001fc60000000000 */
[----:B------:R-:W0:Y:S01]  /*0280*/  MUFU.RCP R0, R0 ;  /* 0x0000000000007308 */ /* 0x000e220000001000 */
[----:B------:R-:W-:-:S07]  /*0290*/  MOV R33, UR5 ;  /* 0x0000000500217c02 */ /* 0x000fce0008000f00 */
[----:B-1----:R-:W1:Y:S08]  /*02a0*/  MUFU.RCP R9, R9 ;  /* 0x0000000900097308 */ /* 0x002e700000001000 */
[----:B------:R-:W-:Y:S01]  /*02b0*/  I2F.RP R6, R2 ;  /* 0x0000000200067306 */ /* 0x000fe20000209400 */
[----:B0-----:R-:W-:Y:S01]  /*02c0*/  VIADD R18, R0, 0xffffffe ;  /* 0x0ffffffe00127836 */ /* 0x001fe20000000000 */
[----:B------:R-:W-:-:S06]  /*02d0*/  IABS R0, R11 ;  /* 0x0000000b00007213 */ /* 0x000fcc0000000000 */
[----:B------:R0:W0:Y:S01]  /*02e0*/  F2I.FTZ.U32.TRUNC.NTZ R19, R18 ;  /* 0x0000001200137305 */ /* 0x000022000021f000 */
[----:B-1----:R-:W-:-:S07]  /*02f0*/  VIADD R7, R9, 0xffffffe ;  /* 0x0ffffffe09077836 */ /* 0x002fce0000000000 */
[----:B------:R-:W1:Y:S01]  /*0300*/  F2I.FTZ.U32.TRUNC.NTZ R7, R7 ;  /* 0x0000000700077305 */ /* 0x000e62000021f000 */
[----:B0-----:R-:W-:Y:S02]  /*0310*/  IMAD.MOV.U32 R18, RZ, RZ, RZ ;  /* 0x000000ffff127224 */ /* 0x001fe400078e00ff */
[----:B------:R-:W-:-:S05]  /*0320*/  IMAD.MOV R9, RZ, RZ, -R19 ;  /* 0x000000ffff097224 */ /* 0x000fca00078e0a13 */
[----:B------:R-:W0:Y:S01]  /*0330*/  I2F.RP R12, R0 ;  /* 0x00000000000c7306 */ /* 0x000e220000209400 */
[----:B------:R-:W-:Y:S02]  /*0340*/  IMAD R9, R9, R8, RZ ;  /* 0x0000000809097224 */ /* 0x000fe400078e02ff */
[----:B-1----:R-:W-:Y:S02]  /*0350*/  IMAD.MOV R15, RZ, RZ, -R7 ;  /* 0x000000ffff0f7224 */ /* 0x002fe400078e0a07 */
[----:B------:R-:W-:Y:S01]  /*0360*/  IMAD.HI.U32 R18, R19, R9, R18 ;  /* 0x0000000913127227 */ /* 0x000fe200078e0012 */
[----:B------:R-:W-:Y:S02]  /*0370*/  IABS R19, R14 ;  /* 0x0000000e00137213 */ /* 0x000fe40000000000 */
[----:B------:R1:W1:Y:S01]  /*0380*/  MUFU.RCP R9, R6 ;  /* 0x0000000600097308 */ /* 0x0002620000001000 */
[----:B------:R-:W-:Y:S02]  /*0390*/  IMAD R15, R15, R4, RZ ;  /* 0x000000040f0f7224 */ /* 0x000fe400078e02ff */
[----:B------:R-:W-:-:S05]  /*03a0*/  IMAD.HI.U32 R18, R18, R19, RZ ;  /* 0x0000001312127227 */ /* 0x000fca00078e00ff */
[----:B0-----:R-:W0:Y:S01]  /*03b0*/  MUFU.RCP R12, R12 ;  /* 0x0000000c000c7308 */ /* 0x001e220000001000 */
[----:B-1----:R-:W-:-:S04]  /*03c0*/  IMAD.MOV.U32 R6, RZ, RZ, RZ ;  /* 0x000000ffff067224 */ /* 0x002fc800078e00ff */
[----:B------:R-:W-:-:S04]  /*03d0*/  IMAD.HI.U32 R7, R7, R15, R6 ;  /* 0x0000000f07077227 */ /* 0x000fc800078e0006 */
[----:B------:R-:W-:Y:S02]  /*03e0*/  IMAD.MOV.U32 R15, RZ, RZ, R10 ;  /* 0x000000ffff0f7224 */ /* 0x000fe400078e000a */
[----:B------:R-:W-:Y:S02]  /*03f0*/  IMAD.MOV R6, RZ, RZ, -R20 ;  /* 0x000000ffff067224 */ /* 0x000fe400078e0a14 */
[----:B------:R-:W-:Y:S02]  /*0400*/  IMAD R15, R18, R15, R19 ;  /* 0x0000000f120f7224 */ /* 0x000fe400078e0213 */
[----:B------:R-:W-:-:S03]  /*0410*/  IMAD.HI.U32 R10, R7, R19, RZ ;  /* 0x00000013070a7227 */ /* 0x000fc600078e00ff */
[----:B------:R-:W-:Y:S01]  /*0420*/  ISETP.GT.U32.AND P6, PT, R8, R15, PT ;  /* 0x0000000f0800720c */ /* 0x000fe20003fc4070 */
[----:B------:R-:W-:Y:S01]  /*0430*/  IMAD R19, R10, R6, R19 ;  /* 0x000000060a137224 */ /* 0x000fe200078e0213 */
[----:B------:R-:W-:Y:S01]  /*0440*/  LOP3.LUT R6, R14, R3, RZ, 0x3c, !PT ;  /* 0x000000030e067212 */ /* 0x000fe200078e3cff */
[----:B------:R-:W-:Y:S02]  /*0450*/  VIADD R9, R9, 0xffffffe ;  /* 0x0ffffffe09097836 */ /* 0x000fe40000000000 */
[----:B0-----:R-:W-:Y:S01]  /*0460*/  VIADD R12, R12, 0xffffffe ;  /* 0x0ffffffe0c0c7836 */ /* 0x001fe20000000000 */
[----:B------:R-:W-:Y:S02]  /*0470*/  ISETP.GT.U32.AND P0, PT, R4, R19, PT ;  /* 0x000000130400720c */ /* 0x000fe40003f04070 */
[----:B------:R-:W-:Y:S01]  /*0480*/  ISETP.GE.AND P2, PT, R6, RZ, PT ;  /* 0x000000ff0600720c */ /* 0x000fe20003f46270 */
[----:B------:R-:W0:Y:S01]  /*0490*/  F2I.FTZ.U32.TRUNC.NTZ R9, R9 ;  /* 0x0000000900097305 */ /* 0x000e22000021f000 */
[----:B------:R-:W-:-:S03]  /*04a0*/  IMAD.MOV.U32 R6, RZ, RZ, RZ ;  /* 0x000000ffff067224 */ /* 0x000fc600078e00ff */
[----:B------:R-:W-:Y:S02]  /*04b0*/  @!P6 IMAD.IADD R15, R15, 0x1, -R8 ;  /* 0x000000010f0fe824 */ /* 0x000fe400078e0a08 */
[----:B------:R-:W-:Y:S01]  /*04c0*/  @!P6 VIADD R18, R18, 0x1 ;  /* 0x000000011212e836 */ /* 0x000fe20000000000 */
[----:B------:R-:W-:Y:S01]  /*04d0*/  ISETP.NE.AND P6, PT, R5, RZ, PT ;  /* 0x000000ff0500720c */ /* 0x000fe20003fc5270 */
[----:B------:R-:W1:Y:S01]  /*04e0*/  F2I.FTZ.U32.TRUNC.NTZ R7, R12 ;  /* 0x0000000c00077305 */ /* 0x000e62000021f000 */
[----:B------:R-:W-:Y:S01]  /*04f0*/  ISETP.GE.U32.AND P1, PT, R15, R8, PT ;  /* 0x000000080f00720c */ /* 0x000fe20003f26070 */
[----:B------:R-:W-:Y:S01]  /*0500*/  @!P0 IMAD.IADD R19, R19, 0x1, -R4 ;  /* 0x0000000113138824 */ /* 0x000fe200078e0a04 */
[----:B------:R-:W-:Y:S01]  /*0510*/  LOP3.LUT R8, R14, R5, RZ, 0x3c, !PT ;  /* 0x000000050e087212 */ /* 0x000fe200078e3cff */
[----:B------:R-:W-:-:S03]  /*0520*/  @!P0 VIADD R10, R10, 0x1 ;  /* 0x000000010a0a8836 */ /* 0x000fc60000000000 */
[----:B------:R-:W-:Y:S02]  /*0530*/  ISETP.GE.U32.AND P4, PT, R19, R4, PT ;  /* 0x000000041300720c */ /* 0x000fe40003f86070 */
[----:B0-----:R-:W-:Y:S02]  /*0540*/  IADD3 R15, PT, PT, RZ, -R9, RZ ;  /* 0x80000009ff0f7210 */ /* 0x001fe40007ffe0ff */
[----:B------:R-:W-:Y:S01]  /*0550*/  ISETP.GE.AND P3, PT, R8, RZ, PT ;  /* 0x000000ff0800720c */ /* 0x000fe20003f66270 */
[----:B------:R-:W-:Y:S02]  /*0560*/  IMAD.MOV.U32 R8, RZ, RZ, RZ ;  /* 0x000000ffff087224 */ /* 0x000fe400078e00ff */
[----:B------:R-:W-:Y:S02]  /*0570*/  @P1 VIADD R18, R18, 0x1 ;  /* 0x0000000112121836 */ /* 0x000fe40000000000 */
[----:B------:R-:W-:Y:S02]  /*0580*/  IMAD R15, R15, R2, RZ ;  /* 0x000000020f0f7224 */ /* 0x000fe400078e02ff */
[----:B-1----:R-:W-:-:S02]  /*0590*/  IMAD.MOV R19, RZ, RZ, -R7 ;  /* 0x000000ffff137224 */ /* 0x002fc400078e0a07 */
[----:B------:R-:W-:Y:S02]  /*05a0*/  IMAD.MOV.U32 R4, RZ, RZ, R18 ;  /* 0x000000ffff047224 */ /* 0x000fe400078e0012 */
[----:B------:R-:W-:Y:S02]  /*05b0*/  @P4 VIADD R10, R10, 0x1 ;  /* 0x000000010a0a4836 */ /* 0x000fe40000000000 */
[----:B------:R-:W-:Y:S01]  /*05c0*/  IMAD.HI.U32 R8, R9, R15, R8 ;  /* 0x0000000f09087227 */ /* 0x000fe200078e0008 */
[----:B------:R-:W-:Y:S02]  /*05d0*/  @!P2 IADD3 R4, PT, PT, -R4, RZ, RZ ;  /* 0x000000ff0404a210 */ /* 0x000fe40007ffe1ff */
[----:B------:R-:W-:Y:S01]  /*05e0*/  @!P5 LOP3.LUT R4, RZ, R3, RZ, 0x33, !PT ;  /* 0x00000003ff04d212 */ /* 0x000fe200078e33ff */
[----:B------:R-:W-:Y:S02]  /*05f0*/  IMAD R9, R19, R0, RZ ;  /* 0x0000000013097224 */ /* 0x000fe400078e02ff */
[----:B------:R-:W-:Y:S01]  /*0600*/  IMAD.MOV.U32 R12, RZ, RZ, R10 ;  /* 0x000000ffff0c7224 */ /* 0x000fe200078e000a */
[----:B------:R-:W-:Y:S01]  /*0610*/  IABS R15, R4 ;  /* 0x00000004000f7213 */ /* 0x000fe20000000000 */
[----:B------:R-:W-:Y:S01]  /*0620*/  IMAD.HI.U32 R6, R7, R9, R6 ;  /* 0x0000000907067227 */ /* 0x000fe200078e0006 */
[----:B------:R-:W-:-:S02]  /*0630*/  IABS R7, R13 ;  /* 0x0000000d00077213 */ /* 0x000fc40000000000 */
[----:B------:R-:W-:Y:S01]  /*0640*/  IABS R10, R11 ;  /* 0x0000000b000a7213 */ /* 0x000fe20000000000 */
[----:B------:R-:W-:Y:S01]  /*0650*/  @!P3 IMAD.MOV R12, RZ, RZ, -R12 ;  /* 0x000000ffff0cb224 */ /* 0x000fe200078e0a0c */
[----:B------:R-:W-:Y:S01]  /*0660*/  @!P6 LOP3.LUT R12, RZ, R5, RZ, 0x33, !PT ;  /* 0x00000005ff0ce212 */ /* 0x000fe200078e33ff */
[----:B------:R-:W-:Y:S02]  /*0670*/  IMAD.MOV R9, RZ, RZ, -R7 ;  /* 0x000000ffff097224 */ /* 0x000fe400078e0a07 */
[----:B------:R-:W-:Y:S01]  /*0680*/  IMAD.HI.U32 R8, R8, R15, RZ ;  /* 0x0000000f08087227 */ /* 0x000fe200078e00ff */
[----:B------:R-:W-:Y:S02]  /*0690*/  IABS R21, R12 ;  /* 0x0000000c00157213 */ /* 0x000fe40000000000 */
[----:B------:R-:W-:Y:S01]  /*06a0*/  ISETP.GE.AND P4, PT, R12, RZ, PT ;  /* 0x000000ff0c00720c */ /* 0x000fe20003f86270 */
[----:B------:R-:W-:Y:S02]  /*06b0*/  IMAD.MOV R10, RZ, RZ, -R10 ;  /* 0x000000ffff0a7224 */ /* 0x000fe400078e0a0a */
[----:B------:R-:W-:-:S02]  /*06c0*/  IMAD R15, R8, R9, R15 ;  /* 0x00000009080f7224 */ /* 0x000fc400078e020f */
[----:B------:R-:W-:Y:S01]  /*06d0*/  IMAD.MOV.U32 R8, RZ, RZ, R10 ;  /* 0x000000ffff087224 */ /* 0x000fe200078e000a */
[----:B------:R-:W-:Y:S01]  /*06e0*/  IADD3 R10, PT, PT, -R12, RZ, RZ ;  /* 0x000000ff0c0a7210 */ /* 0x000fe20007ffe1ff */
[----:B------:R-:W-:Y:S01]  /*06f0*/  IMAD.HI.U32 R6, R6, R21, RZ ;  /* 0x0000001506067227 */ /* 0x000fe200078e00ff */
[----:B------:R-:W-:-:S03]  /*0700*/  ISETP.GT.U32.AND P0, PT, R2, R15, PT ;  /* 0x0000000f0200720c */ /* 0x000fc60003f04070 */
[----:B------:R-:W-:Y:S02]  /*0710*/  IMAD R21, R6, R8, R21 ;  /* 0x0000000806157224 */ /* 0x000fe400078e0215 */
[----:B------:R-:W-:-:S03]  /*0720*/  IMAD.MOV.U32 R6, RZ, RZ, 0x1 ;  /* 0x00000001ff067424 */ /* 0x000fc600078e00ff */
[----:B------:R-:W-:-:S05]  /*0730*/  ISETP.GT.U32.AND P2, PT, R0, R21, PT ;  /* 0x000000150000720c */ /* 0x000fca0003f44070 */
[----:B------:R-:W-:Y:S01]  /*0740*/  @!P0 IMAD.IADD R15, R15, 0x1, -R2 ;  /* 0x000000010f0f8824 */ /* 0x000fe200078e0a02 */
[----:B------:R-:W-:-:S04]  /*0750*/  ISETP.NE.AND P0, PT, R13, RZ, PT ;  /* 0x000000ff0d00720c */ /* 0x000fc80003f05270 */
[----:B------:R-:W-:-:S03]  /*0760*/  ISETP.GT.U32.AND P1, PT, R2, R15, PT ;  /* 0x0000000f0200720c */ /* 0x000fc60003f24070 */
[----:B------:R-:W-:Y:S01]  /*0770*/  @!P2 IMAD.IADD R21, R21, 0x1, -R0 ;  /* 0x000000011515a824 */ /* 0x000fe200078e0a00 */
[----:B------:R-:W-:-:S04]  /*0780*/  ISETP.GE.AND P2, PT, R4, RZ, PT ;  /* 0x000000ff0400720c */ /* 0x000fc80003f46270 */
[----:B------:R-:W-:-:S05]  /*0790*/  ISETP.GT.U32.AND P3, PT, R0, R21, PT ;  /* 0x000000150000720c */ /* 0x000fca0003f64070 */
[----:B------:R-:W-:Y:S01]  /*07a0*/  @!P1 IMAD.IADD R15, R15, 0x1, -R2 ;  /* 0x000000010f0f9824 */ /* 0x000fe200078e0a02 */
[----:B------:R-:W-:-:S03]  /*07b0*/  ISETP.NE.AND P1, PT, R11, RZ, PT ;  /* 0x000000ff0b00720c */ /* 0x000fc60003f25270 */
[----:B------:R-:W-:Y:S01]  /*07c0*/  @!P2 IMAD.MOV R15, RZ, RZ, -R15 ;  /* 0x000000ffff0fa224 */ /* 0x000fe200078e0a0f */
[----:B------:R-:W-:-:S03]  /*07d0*/  @!P0 LOP3.LUT R15, RZ, R13, RZ, 0x33, !PT ;  /* 0x0000000dff0f8212 */ /* 0x000fc600078e33ff */
[----:B------:R-:W-:-:S04]  /*07e0*/  @!P3 IMAD.IADD R21, R21, 0x1, -R0 ;  /* 0x000000011515b824 */ /* 0x000fc800078e0a00 */
[----:B------:R-:W-:Y:S02]  /*07f0*/  @!P4 IMAD.MOV R21, RZ, RZ, -R21 ;  /* 0x000000ffff15c224 */ /* 0x000fe400078e0a15 */
[----:B------:R-:W-:Y:S01]  /*0800*/  @!P1 LOP3.LUT R21, RZ, R11, RZ, 0x33, !PT ;  /* 0x0000000bff159212 */ /* 0x000fe200078e33ff */
[----:B--2---:R-:W0:Y:S01]  /*0810*/  MUFU.RCP64H R7, R29 ;  /* 0x0000001d00077308 */ /* 0x004e220000001800 */
[----:B---3--:R-:W-:Y:S01]  /*0820*/  FSETP.GEU.AND P1, PT, |R17|, 6.5827683646048100446e-37, PT ;  /* 0x036000001100780b */ /* 0x008fe20003f2e200 */
[----:B0-----:R-:W-:-:S08]  /*0830*/  DFMA R8, -R28, R6, 1 ;  /* 0x3ff000001c08742b */ /* 0x001fd00000000106 */
[----:B------:R-:W-:Y:S01]  /*0840*/  DFMA R18, R8, R8, R8 ;  /* 0x000000080812722b */ /* 0x000fe20000000008 */
[----:B------:R-:W-:Y:S01]  /*0850*/  IMAD R8, R5, R10, R14 ;  /* 0x0000000a05087224 */ /* 0x000fe200078e020e */
[----:B----4-:R-:W-:Y:S06]  /*0860*/  F2I.F64.TRUNC R40, R40 ;  /* 0x0000002800287311 */ /* 0x010fec000030d100 */
[----:B------:R-:W-:Y:S02]  /*0870*/  DFMA R18, R6, R18, R6 ;  /* 0x000000120612722b */ /* 0x000fe40000000006 */
[----:B------:R-:W0:Y:S06]  /*0880*/  I2F.F64 R8, R8 ;  /* 0x0000000800087312 */ /* 0x000e2c0000201c00 */
[----:B------:R-:W-:-:S08]  /*0890*/  DFMA R6, -R28, R18, 1 ;  /* 0x3ff000001c06742b */ /* 0x000fd00000000112 */
[----:B------:R-:W-:Y:S02]  /*08a0*/  DFMA R18, R18, R6, R18 ;  /* 0x000000061212722b */ /* 0x000fe40000000012 */
[----:B------:R-:W1:Y:S06]  /*08b0*/  I2F.F64 R6, R15 ;  /* 0x0000000f00067312 */ /* 0x000e6c0000201c00 */
[----:B------:R-:W-:Y:S02]  /*08c0*/  DMUL R36, R16, R18 ;  /* 0x0000001210247228 */ /* 0x000fe40000000000 */
[----:B0-----:R-:W-:Y:S08]  /*08d0*/  F2I.F64.TRUNC R2, R8 ;  /* 0x0000000800027311 */ /* 0x001ff0000030d100 */
[----:B------:R0:W2:Y:S02]  /*08e0*/  I2F.F64 R8, R21 ;  /* 0x0000001500087312 */ /* 0x0000a40000201c00 */
[----:B0-----:R-:W-:-:S06]  /*08f0*/  DFMA R20, -R28, R36, R16 ;  /* 0x000000241c14722b */ /* 0x001fcc0000000110 */
[----:B-1----:R0:W1:Y:S02]  /*0900*/  F2I.F64.TRUNC R10, R6 ;  /* 0x00000006000a7311 */ /* 0x002064000030d100 */
[----:B------:R-:W-:-:S06]  /*0910*/  DFMA R36, R18, R20, R36 ;  /* 0x000000141224722b */ /* 0x000fcc0000000024 */
[----:B--2---:R0:W2:Y:S04]  /*0920*/  F2I.F64.TRUNC R0, R8 ;  /* 0x0000000800007311 */ /* 0x0040a8000030d100 */
[----:B------:R-:W-:-:S05]  /*0930*/  FFMA R4, RZ, R29, R37 ;  /* 0x0000001dff047223 */ /* 0x000fca0000000025 */
[----:B------:R-:W-:-:S13]  /*0940*/  FSETP.GT.AND P0, PT, |R4|, 1.469367938527859385e-39, PT ;  /* 0x001000000400780b */ /* 0x000fda0003f04200 */
[----:B012---:R-:W-:Y:S05]  /*0950*/  @P0 BRA P1, `(.L_x_0) ;  /* 0x0000000000100947 */ /* 0x007fea0000800000 */
[----:B------:R-:W-:Y:S01]  /*0960*/  IMAD.MOV.U32 R18, RZ, RZ, R28 ;  /* 0x000000ffff127224 */ /* 0x000fe200078e001c */
[----:B------:R-:W-:Y:S01]  /*0970*/  MOV R4, 0x9a0 ;  /* 0x000009a000047802 */ /* 0x000fe20000000f00 */
[----:B------:R-:W-:-:S07]  /*0980*/  IMAD.MOV.U32 R21, RZ, RZ, R29 ;  /* 0x000000ffff157224 */ /* 0x000fce00078e001d */
[----:B-----5:R-:W-:Y:S05]  /*0990*/  CALL.REL.NOINC `($__internal_0_$__cuda_sm20_div_rn_f64_full) ;  /* 0x0000001000347944 */ /* 0x020fea0003c00000 */
.L_x_0:
[----:B------:R-:W0:Y:S02]  /*09a0*/  LDC.64 R6, c[0x0][0x398] ;  /* 0x0000e600ff067b82 */ /* 0x000e240000000a00 */
[----:B0-----:R-:W-:-:S06]  /*09b0*/  IMAD.WIDE R6, R14, 0x8, R6 ;  /* 0x000000080e067825 */ /* 0x001fcc00078e0206 */
[----:B------:R-:W2:Y:S02]  /*09c0*/  LDG.E.64 R6, desc[UR6][R6.64] ;  /* 0x0000000606067981 */ /* 0x000ea4000c1e1b00 */
[----:B--2---:R-:W-:-:S14]  /*09d0*/  DSETP.GT.AND P0, PT, R6, RZ, PT ;  /* 0x000000ff0600722a */ /* 0x004fdc0003f04000 */
[----:B------:R-:W0:Y:S02]  /*09e0*/  @P0 LDC.64 R8, c[0x0][0x3a0] ;  /* 0x0000e800ff080b82 */ /* 0x000e240000000a00 */
[----:B0-----:R-:W-:-:S05]  /*09f0*/  @P0 IMAD.WIDE R8, R14, 0x8, R8 ;  /* 0x000000080e080825 */ /* 0x001fca00078e0208 */
[----:B------:R0:W-:Y:S01]  /*0a00*/  @P0 STG.E.64 desc[UR6][R8.64], RZ ;  /* 0x000000ff08000986 */ /* 0x0001e2000c101b06 */
[----:B------:R-:W-:Y:S05]  /*0a10*/  @P0 EXIT ;  /* 0x000000000000094d */ /* 0x000fea0003800000 */
[----:B------:R-:W1:Y:S01]  /*0a20*/  LDC.64 R18, c[0x0][0x380] ;  /* 0x0000e000ff127b82 */ /* 0x000e620000000a00 */
[----:B------:R-:W2:Y:S04]  /*0a30*/  LDG.E.64 R44, desc[UR6][R26.64+0x20] ;  /* 0x000020061a2c7981 */ /* 0x000ea8000c1e1b00 */
[----:B------:R-:W3:Y:S04]  /*0a40*/  LDG.E.64 R22, desc[UR6][R26.64+0x18] ;  /* 0x000018061a167981 */ /* 0x000ee8000c1e1b00 */
[----:B------:R-:W4:Y:S04]  /*0a50*/  LDG.E.64 R20, desc[UR6][R32.64+0x88] ;  /* 0x0000880620147981 */ /* 0x000f28000c1e1b00 */
[----:B0-----:R-:W4:Y:S04]  /*0a60*/  LDG.E.64 R8, desc[UR6][R32.64+0x80] ;  /* 0x0000800620087981 */ /* 0x001f28000c1e1b00 */
[----:B------:R0:W4:Y:S04]  /*0a70*/  LDG.E.64 R16, desc[UR6][R26.64+0x28] ;  /* 0x000028061a107981 */ /* 0x000128000c1e1b00 */
[----:B-1----:R-:W4:Y:S04]  /*0a80*/  LDG.E.64 R42, desc[UR6][R18.64+0x70] ;  /* 0x00007006122a7981 */ /* 0x002f28000c1e1b00 */
[----:B------:R-:W4:Y:S04]  /*0a90*/  LDG.E.64 R24, desc[UR6][R18.64+0x68] ;  /* 0x0000680612187981 */ /* 0x000f28000c1e1b00 */
[----:B------:R-:W4:Y:S04]  /*0aa0*/  LDG.E.64 R30, desc[UR6][R18.64+0xb0] ;  /* 0x0000b006121e7981 */ /* 0x000f28000c1e1b00 */
[----:B------:R-:W4:Y:S01]  /*0ab0*/  LDG.E.64 R34, desc[UR6][R18.64+0xa8] ;  /* 0x0000a80612227981 */ /* 0x000f22000c1e1b00 */
[----:B------:R-:W2:Y:S08]  /*0ac0*/  I2F.F64 R6, R2 ;  /* 0x0000000200067312 */ /* 0x000eb00000201c00 */
[----:B------:R-:W3:Y:S08]  /*0ad0*/  I2F.F64 R46, R10 ;  /* 0x0000000a002e7312 */ /* 0x000ef00000201c00 */
[----:B0-----:R-:W0:Y:S01]  /*0ae0*/  I2F.F64 R26, R0 ;  /* 0x00000000001a7312 */ /* 0x001e220000201c00 */
[C---:B--2---:R-:W-:Y:S01]  /*0af0*/  DFMA R44, R28.reuse, R6, R44 ;  /* 0x000000061c2c722b */ /* 0x044fe2000000002c */
[----:B------:R1:W5:Y:S01]  /*0b00*/  LDG.E.64 R6, desc[UR6][R18.64+0x78] ;  /* 0x0000780612067981 */ /* 0x000362000c1e1b00 */
[----:B---3--:R-:W-:-:S06]  /*0b10*/  DFMA R22, R28, R46, R22 ;  /* 0x0000002e1c16722b */ /* 0x008fcc0000000016 */
[----:B----4-:R-:W-:Y:S02]  /*0b20*/  DADD R20, -R20, R44 ;  /* 0x0000000014147229 */ /* 0x010fe4000000012c */
[----:B------:R1:W5:Y:S06]  /*0b30*/  LDG.E.64 R44, desc[UR6][R18.64+0x60] ;  /* 0x00006006122c7981 */ /* 0x00036c000c1e1b00 */
[----:B------:R-:W-:Y:S02]  /*0b40*/  DMUL R8, R8, R20 ;  /* 0x0000001408087228 */ /* 0x000fe40000000000 */
[----:B0-----:R-:W-:Y:S01]  /*0b50*/  DFMA R26, R28, R26, R16 ;  /* 0x0000001a1c1a722b */ /* 0x001fe20000000010 */
[----:B------:R1:W5:Y:S01]  /*0b60*/  LDG.E.64 R28, desc[UR6][R32.64+0x50] ;  /* 0x00005006201c7981 */ /* 0x000362000c1e1b00 */
[----:B------:R-:W-:-:S03]  /*0b70*/  DADD R22, -R42, R22 ;  /* 0x000000002a167229 */ /* 0x000fc60000000116 */
[----:B------:R1:W5:Y:S05]  /*0b80*/  LDG.E.64 R16, desc[UR6][R32.64+0x90] ;  /* 0x0000900620107981 */ /* 0x00036a000c1e1b00 */
[----:B------:R-:W-:Y:S02]  /*0b90*/  DFMA R24, R24, R22, R8 ;  /* 0x000000161818722b */ /* 0x000fe40000000008 */
[----:B------:R-:W-:Y:S01]  /*0ba0*/  DADD R8, -R30, R26 ;  /* 0x000000001e087229 */ /* 0x000fe2000000011a */
[----:B------:R1:W5:Y:S07]  /*0bb0*/  LDG.E.64 R26, desc[UR6][R32.64+0x98] ;  /* 0x00009806201a7981 */ /* 0x00036e000c1e1b00 */
[----:B------:R-:W-:Y:S01]  /*0bc0*/  DFMA R34, R34, R8, R24 ;  /* 0x000000082222722b */ /* 0x000fe20000000018 */
[----:B------:R1:W5:Y:S07]  /*0bd0*/  LDG.E.64 R24, desc[UR6][R32.64+0x78] ;  /* 0x0000780620187981 */ /* 0x00036e000c1e1b00 */
[----:B------:R-:W-:-:S14]  /*0be0*/  DSETP.GTU.AND P0, PT, R34, RZ, PT ;  /* 0x000000ff2200722a */ /* 0x000fdc0003f0c000 */
[----:B-1----:R-:W-:Y:S05]  /*0bf0*/  @!P0 EXIT ;  /* 0x000000000000894d */ /* 0x002fea0003800000 */
[----:B------:R-:W0:Y:S01]  /*0c00*/  MUFU.RCP64H R31, R35 ;  /* 0x00000023001f7308 */ /* 0x000e220000001800 */
[----:B------:R-:W-:Y:S01]  /*0c10*/  IMAD.MOV.U32 R30, RZ, RZ, 0x1 ;  /* 0x00000001ff1e7424 */ /* 0x000fe200078e00ff */
[----:B-----5:R-:W-:Y:S01]  /*0c20*/  DMUL R6, R6, R20 ;  /* 0x0000001406067228 */ /* 0x020fe20000000000 */
[----:B------:R-:W5:Y:S07]  /*0c30*/  LDG.E.64 R32, desc[UR6][R32.64+0x18] ;  /* 0x0000180620207981 */ /* 0x000f6e000c1e1b00 */
[----:B------:R-:W-:-:S02]  /*0c40*/  DFMA R6, R28, R22, R6 ;  /* 0x000000161c06722b */ /* 0x000fc40000000006 */
[----:B0-----:R-:W-:-:S06]  /*0c50*/  DFMA R42, -R34, R30, 1 ;  /* 0x3ff00000222a742b */ /* 0x001fcc000000011e */
[----:B------:R-:W-:Y:S02]  /*0c60*/  DFMA R16, R16, R8, R6 ;  /* 0x000000081010722b */ /* 0x000fe40000000006 */
[----:B------:R-:W-:-:S08]  /*0c70*/  DFMA R42, R42, R42, R42 ;  /* 0x0000002a2a2a722b */ /* 0x000fd0000000002a */
[----:B------:R-:W-:Y:S02]  /*0c80*/  DFMA R30, R30, R42, R30 ;  /* 0x0000002a1e1e722b */ /* 0x000fe4000000001e */
[----:B------:R0:W5:Y:S06]  /*0c90*/  LDG.E.64 R42, desc[UR6][R18.64+0x10] ;  /* 0x00001006122a7981 */ /* 0x00016c000c1e1b00 */
[----:B------:R-:W-:-:S08]  /*0ca0*/  DFMA R28, -R34, R30, 1 ;  /* 0x3ff00000221c742b */ /* 0x000fd0000000011e */
[----:B------:R-:W-:-:S08]  /*0cb0*/  DFMA R28, R30, R28, R30 ;  /* 0x0000001c1e1c722b */ /* 0x000fd0000000001e */
[----:B------:R-:W-:-:S08]  /*0cc0*/  DMUL R6, R16, R28 ;  /* 0x0000001c10067228 */ /* 0x000fd00000000000 */
[----:B------:R-:W-:-:S08]  /*0cd0*/  DFMA R30, -R34, R6, R16 ;  /* 0x00000006221e722b */ /* 0x000fd00000000110 */
[----:B------:R-:W-:Y:S02]  /*0ce0*/  DFMA R6, R28, R30, R6 ;  /* 0x0000001e1c06722b */ /* 0x000fe40000000006 */
[----:B------:R0:W5:Y:S04]  /*0cf0*/  LDG.E.64 R30, desc[UR6][R18.64+0x30] ;  /* 0x00003006121e7981 */ /* 0x000168000c1e1b00 */
[----:B------:R0:W5:Y:S01]  /*0d00*/  LDG.E.64 R28, desc[UR6][R18.64+0x38] ;  /* 0x00003806121c7981 */ /* 0x000162000c1e1b00 */
[----:B------:R-:W-:Y:S01]  /*0d10*/  IMAD.MOV.U32 R15, RZ, RZ, 0x3fe00000 ;  /* 0x3fe00000ff0f7424 */ /* 0x000fe200078e00ff */
[----:B------:R-:W-:Y:S01]  /*0d20*/  DMUL R24, R24, R20 ;  /* 0x0000001418187228 */ /* 0x000fe20000000000 */
[----:B------:R-:W-:-:S03]  /*0d30*/  IMAD.MOV.U32 R20, RZ, RZ, RZ ;  /* 0x000000ffff147224 */ /* 0x000fc600078e00ff */
[----:B------:R-:W-:Y:S01]  /*0d40*/  LOP3.LUT R21, R15, 0x80000000, R37, 0xb8, !PT ;  /* 0x800000000f157812 */ /* 0x000fe200078eb825 */
[----:B------:R-:W-:Y:S01]  /*0d50*/  FFMA R4, RZ, R35, R7 ;  /* 0x00000023ff047223 */ /* 0x000fe20000000007 */
[----:B------:R-:W-:-:S04]  /*0d60*/  FSETP.GEU.AND P1, PT, |R17|, 6.5827683646048100446e-37, PT ;  /* 0x036000001100780b */ /* 0x000fc80003f2e200 */
[----:B------:R-:W-:Y:S01]  /*0d70*/  DADD.RZ R20, R20, R36 ;  /* 0x0000000014147229 */ /* 0x000fe2000000c024 */
[----:B------:R-:W-:Y:S01]  /*0d80*/  FSETP.GT.AND P0, PT, |R4|, 1.469367938527859385e-39, PT ;  /* 0x001000000400780b */ /* 0x000fe20003f04200 */
[----:B------:R-:W-:-:S04]  /*0d90*/  DFMA R24, R44, R22, R24 ;  /* 0x000000162c18722b */ /* 0x000fc80000000018 */
[----:B------:R0:W1:Y:S01]  /*0da0*/  F2I.F64.TRUNC R15, R20 ;  /* 0x00000014000f7311 */ /* 0x000062000030d100 */
[----:B------:R-:W-:Y:S03]  /*0db0*/  BSSY.RECONVERGENT B0, `(.L_x_1) ;  /* 0x0000009000007945 */ /* 0x000fe60003800200 */
[----:B------:R-:W-:-:S04]  /*0dc0*/  DFMA R26, R26, R8, R24 ;  /* 0x000000081a1a722b */ /* 0x000fc80000000018 */
[----:B------:R-:W-:Y:S07]  /*0dd0*/  @P0 BRA P1, `(.L_x_2) ;  /* 0x0000000000180947 */ /* 0x000fee0000800000 */
[----:B0-----:R-:W-:Y:S01]  /*0de0*/  IMAD.MOV.U32 R18, RZ, RZ, R34 ;  /* 0x000000ffff127224 */ /* 0x001fe200078e0022 */
[----:B------:R-:W-:Y:S02]  /*0df0*/  MOV R21, R35 ;  /* 0x0000002300157202 */ /* 0x000fe40000000f00 */
[----:B------:R-:W-:-:S07]  /*0e00*/  MOV R4, 0xe20 ;  /* 0x00000e2000047802 */ /* 0x000fce0000000f00 */
[----:B-1---5:R-:W-:Y:S05]  /*0e10*/  CALL.REL.NOINC `($__internal_0_$__cuda_sm20_div_rn_f64_full) ;  /* 0x0000000c00147944 */ /* 0x022fea0003c00000 */
[----:B------:R-:W-:Y:S02]  /*0e20*/  IMAD.MOV.U32 R6, RZ, RZ, R36 ;  /* 0x000000ffff067224 */ /* 0x000fe400078e0024 */
[----:B------:R-:W-:-:S07]  /*0e30*/  IMAD.MOV.U32 R7, RZ, RZ, R37 ;  /* 0x000000ffff077224 */ /* 0x000fce00078e0025 */
.L_x_2:
[----:B------:R-:W-:Y:S05]  /*0e40*/  BSYNC.RECONVERGENT B0 ;  /* 0x0000000000007941 */ /* 0x000fea0003800200 */
.L_x_1:
[----:B------:R-:W2:Y:S01]  /*0e50*/  MUFU.RCP64H R9, R35 ;  /* 0x0000002300097308 */ /* 0x000ea20000001800 */
[----:B------:R-:W-:Y:S01]  /*0e60*/  IMAD.MOV.U32 R8, RZ, RZ, 0x1 ;  /* 0x00000001ff087424 */ /* 0x000fe200078e00ff */
[----:B-----5:R-:W-:Y:S01]  /*0e70*/  DFMA R42, R42, R6, R32 ;  /* 0x000000062a2a722b */ /* 0x020fe20000000020 */
[----:B------:R-:W-:Y:S01]  /*0e80*/  FSETP.GEU.AND P1, PT, |R27|, 6.5827683646048100446e-37, PT ;  /* 0x036000001b00780b */ /* 0x000fe20003f2e200 */
[----:B------:R-:W-:Y:S08]  /*0e90*/  BSSY.RECONVERGENT B0, `(.L_x_3) ;  /* 0x000001b000007945 */ /* 0x000ff00003800200 */
[----:B------:R-:W-:Y:S01]  /*0ea0*/  SHF.R.U32.HI R4, RZ, 0x1f, R43 ;  /* 0x0000001fff047819 */ /* 0x000fe2000001162b */
[----:B------:R-:W3:Y:S03]  /*0eb0*/  F2F.F32.F64 R42, R42 ;  /* 0x0000002a002a7310 */ /* 0x000ee60000301000 */
[----:B------:R-:W-:Y:S01]  /*0ec0*/  LOP3.LUT R4, R4, 0x1, RZ, 0xc0, !PT ;  /* 0x0000000104047812 */ /* 0x000fe200078ec0ff */
[----:B--2---:R-:W-:-:S03]  /*0ed0*/  DFMA R16, -R34, R8, 1 ;  /* 0x3ff000002210742b */ /* 0x004fc60000000108 */
[----:B------:R-:W-:-:S04]  /*0ee0*/  ISETP.NE.U32.AND P0, PT, R4, 0x1, PT ;  /* 0x000000010400780c */ /* 0x000fc80003f05070 */
[----:B------:R-:W-:Y:S01]  /*0ef0*/  ISETP.NE.U32.AND.EX P0, PT, RZ, RZ, PT, P0 ;  /* 0x000000ffff00720c */ /* 0x000fe20003f05100 */
[----:B------:R-:W-:-:S08]  /*0f00*/  DFMA R16, R16, R16, R16 ;  /* 0x000000101010722b */ /* 0x000fd00000000010 */
[----:B------:R-:W-:-:S08]  /*0f10*/  DFMA R16, R8, R16, R8 ;  /* 0x000000100810722b */ /* 0x000fd00000000008 */
[----:B------:R-:W-:-:S08]  /*0f20*/  DFMA R8, -R34, R16, 1 ;  /* 0x3ff000002208742b */ /* 0x000fd00000000110 */
[----:B------:R-:W-:-:S08]  /*0f30*/  DFMA R8, R16, R8, R16 ;  /* 0x000000081008722b */ /* 0x000fd00000000010 */
[----:B------:R-:W-:-:S08]  /*0f40*/  DMUL R36, R26, R8 ;  /* 0x000000081a247228 */ /* 0x000fd00000000000 */
[----:B------:R-:W-:-:S08]  /*0f50*/  DFMA R6, -R34, R36, R26 ;  /* 0x000000242206722b */ /* 0x000fd0000000011a */
[----:B------:R-:W-:Y:S01]  /*0f60*/  DFMA R36, R8, R6, R36 ;  /* 0x000000060824722b */ /* 0x000fe20000000024 */
[----:B------:R-:W-:-:S05]  /*0f70*/  IMAD.MOV.U32 R7, RZ, RZ, 0x3f000000 ;  /* 0x3f000000ff077424 */ /* 0x000fca00078e00ff */
[----:B------:R-:W-:-:S04]  /*0f80*/  FSEL R7, -R7, 0.5, !P0 ;  /* 0x3f00000007077808 */ /* 0x000fc80004000100 */
[----:B------:R-:W-:Y:S01]  /*0f90*/  FFMA R4, RZ, R35, R37 ;  /* 0x00000023ff047223 */ /* 0x000fe20000000025 */
[----:B---3--:R-:W-:-:S04]  /*0fa0*/  FADD.RZ R7, R42, R7 ;  /* 0x000000072a077221 */ /* 0x008fc8000000c000 */
[----:B------:R-:W-:Y:S01]  /*0fb0*/  FSETP.GT.AND P0, PT, |R4|, 1.469367938527859385e-39, PT ;  /* 0x001000000400780b */ /* 0x000fe20003f04200 */
[----:B------:R2:W3:-:S12]  /*0fc0*/  F2I.TRUNC.NTZ R33, R7 ;  /* 0x0000000700217305 */ /* 0x0004d8000020f100 */
[----:B--2---:R-:W-:Y:S05]  /*0fd0*/  @P0 BRA P1, `(.L_x_4) ;  /* 0x0000000000180947 */ /* 0x004fea0000800000 */
[----:B------:R-:W-:Y:S01]  /*0fe0*/  IMAD.MOV.U32 R16, RZ, RZ, R26 ;  /* 0x000000ffff107224 */ /* 0x000fe200078e001a */
[----:B0-----:R-:W-:Y:S01]  /*0ff0*/  MOV R18, R34 ;  /* 0x0000002200127202 */ /* 0x001fe20000000f00 */
[----:B------:R-:W-:Y:S01]  /*1000*/  IMAD.MOV.U32 R17, RZ, RZ, R27 ;  /* 0x000000ffff117224 */ /* 0x000fe200078e001b */
[----:B------:R-:W-:Y:S01]  /*1010*/  MOV R4, 0x1040 ;  /* 0x0000104000047802 */ /* 0x000fe20000000f00 */
[----:B------:R-:W-:-:S07]  /*1020*/  IMAD.MOV.U32 R21, RZ, RZ, R35 ;  /* 0x000000ffff157224 */ /* 0x000fce00078e0023 */
[----:B-1-3--:R-:W-:Y:S05]  /*1030*/  CALL.REL.NOINC `($__internal_0_$__cuda_sm20_div_rn_f64_full) ;  /* 0x00000008008c7944 */ /* 0x00afea0003c00000 */
.L_x_4:
[----:B------:R-:W-:Y:S05]  /*1040*/  BSYNC.RECONVERGENT B0 ;  /* 0x0000000000007941 */ /* 0x000fea0003800200 */
.L_x_3:
[----:B------:R-:W-:Y:S01]  /*1050*/  DFMA R28, R30, R36, R28 ;  /* 0x000000241e1c722b */ /* 0x000fe2000000001c */
[----:B------:R-:W-:Y:S01]  /*1060*/  IMAD.MOV.U32 R12, RZ, RZ, 0x3f000000 ;  /* 0x3f000000ff0c7424 */ /* 0x000fe200078e00ff */
[----:B------:R-:W-:Y:S08]  /*1070*/  F2I.F64.TRUNC R38, R38 ;  /* 0x0000002600267311 */ /* 0x000ff0000030d100 */
[----:B------:R-:W-:Y:S01]  /*1080*/  SHF.R.U32.HI R4, RZ, 0x1f, R29 ;  /* 0x0000001fff047819 */ /* 0x000fe2000001161d */
[----:B------:R-:W2:Y:S03]  /*1090*/  F2F.F32.F64 R28, R28 ;  /* 0x0000001c001c7310 */ /* 0x000ea60000301000 */
[----:B------:R-:W-:-:S04]  /*10a0*/  LOP3.LUT R4, R4, 0x1, RZ, 0xc0, !PT ;  /* 0x0000000104047812 */ /* 0x000fc800078ec0ff */
[----:B------:R-:W-:-:S04]  /*10b0*/  ISETP.NE.U32.AND P0, PT, R4, 0x1, PT ;  /* 0x000000010400780c */ /* 0x000fc80003f05070 */
[----:B------:R-:W-:-:S04]  /*10c0*/  ISETP.NE.U32.AND.EX P0, PT, RZ, RZ, PT, P0 ;  /* 0x000000ffff00720c */ /* 0x000fc80003f05100 */
[----:B------:R-:W-:-:S05]  /*10d0*/  FSEL R7, -R12, 0.5, !P0 ;  /* 0x3f0000000c077808 */ /* 0x000fca0004000100 */
[----:B--2---:R-:W-:-:S04]  /*10e0*/  FADD.RZ R7, R28, R7 ;  /* 0x000000071c077221 */ /* 0x004fc8000000c000 */
[----:B------:R-:W2:Y:S02]  /*10f0*/  F2I.TRUNC.NTZ R8, R7 ;  /* 0x0000000700087305 */ /* 0x000ea4000020f100 */
[----:B--2---:R-:W-:Y:S02]  /*1100*/  ISETP.GE.AND P0, PT, R8, R38, PT ;  /* 0x000000260800720c */ /* 0x004fe40003f06270 */
[C---:B---3--:R-:W-:Y:S02]  /*1110*/  LOP3.LUT R4, R33.reuse, R8, RZ, 0xfc, !PT ;  /* 0x0000000821047212 */ /* 0x048fe400078efcff */
[----:B------:R-:W-:-:S04]  /*1120*/  ISETP.GE.OR P0, PT, R33, R40, P0 ;  /* 0x000000282100720c */ /* 0x000fc80000706670 */
[----:B------:R-:W-:-:S13]  /*1130*/  ISETP.LT.OR P0, PT, R4, RZ, P0 ;  /* 0x000000ff0400720c */ /* 0x000fda0000701670 */
[----:B------:R-:W-:Y:S05]  /*1140*/  @P0 EXIT ;  /* 0x000000000000094d */ /* 0x000fea0003800000 */
[----:B------:R-:W2:Y:S01]  /*1150*/  LDC.64 R6, c[0x0][0x390] ;  /* 0x0000e400ff067b82 */ /* 0x000ea20000000a00 */
[----:B------:R-:W-:-:S04]  /*1160*/  IMAD R33, R40, R8, R33 ;  /* 0x0000000828217224 */ /* 0x000fc800078e0221 */
[----:B--2---:R-:W-:-:S05]  /*1170*/  IMAD.WIDE R6, R33, 0x8, R6 ;  /* 0x0000000821067825 */ /* 0x004fca00078e0206 */
[----:B------:R-:W2:Y:S02]  /*1180*/  LDG.E.64 R8, desc[UR6][R6.64] ;  /* 0x0000000606087981 */ /* 0x000ea4000c1e1b00 */
[----:B--2---:R-:W-:-:S06]  /*1190*/  DSETP.GT.AND P0, PT, R8, 8, PT ;  /* 0x402000000800742a */ /* 0x004fcc0003f04000 */
[----:B------:R-:W-:-:S14]  /*11a0*/  DSETP.LT.OR P0, PT, R8, 0.5, P0 ;  /* 0x3fe000000800742a */ /* 0x000fdc0000701400 */
[----:B------:R-:W-:Y:S05]  /*11b0*/  @P0 EXIT ;  /* 0x000000000000094d */ /* 0x000fea0003800000 */
[----:B------:R-:W-:Y:S01]  /*11c0*/  SHF.R.U32.HI R6, RZ, 0x1f, R9 ;  /* 0x0000001fff067819 */ /* 0x000fe20000011609 */
[----:B------:R-:W2:Y:S03]  /*11d0*/  F2F.F32.F64 R4, R8 ;  /* 0x0000000800047310 */ /* 0x000ea60000301000 */
[----:B------:R-:W-:-:S04]  /*11e0*/  LOP3.LUT R6, R6, 0x1, RZ, 0xc0, !PT ;  /* 0x0000000106067812 */ /* 0x000fc800078ec0ff */
[----:B------:R-:W-:-:S04]  /*11f0*/  ISETP.NE.U32.AND P0, PT, R6, 0x1, PT ;  /* 0x000000010600780c */ /* 0x000fc80003f05070 */
[----:B------:R-:W-:-:S04]  /*1200*/  ISETP.NE.U32.AND.EX P0, PT, RZ, RZ, PT, P0 ;  /* 0x000000ffff00720c */ /* 0x000fc80003f05100 */
[----:B------:R-:W-:-:S05]  /*1210*/  FSEL R7, -R12, 0.5, !P0 ;  /* 0x3f0000000c077808 */ /* 0x000fca0004000100 */
[----:B--2---:R-:W-:-:S06]  /*1220*/  FADD.RZ R4, R4, R7 ;  /* 0x0000000704047221 */ /* 0x004fcc000000c000 */
[----:B------:R-:W2:Y:S02]  /*1230*/  FRND.TRUNC R4, R4 ;  /* 0x0000000400047307 */ /* 0x000ea4000020d000 */
[----:B--2---:R-:W-:-:S13]  /*1240*/  FSETP.NEU.AND P0, PT, R4, RZ, PT ;  /* 0x000000ff0400720b */ /* 0x004fda0003f0d000 */
[----:B------:R-:W2:Y:S01]  /*1250*/  @!P0 LDC.64 R16, c[0x0][0x3a0] ;  /* 0x0000e800ff108b82 */ /* 0x000ea20000000a00 */
[----:B------:R-:W-:Y:S02]  /*1260*/  @!P0 IMAD.MOV.U32 R6, RZ, RZ, 0x0 ;  /* 0x00000000ff068424 */ /* 0x000fe400078e00ff */
[----:B------:R-:W-:Y:S02]  /*1270*/  @!P0 IMAD.MOV.U32 R7, RZ, RZ, -0x40100000 ;  /* 0xbff00000ff078424 */ /* 0x000fe400078e00ff */
[----:B--2---:R-:W-:-:S05]  /*1280*/  @!P0 IMAD.WIDE R16, R14, 0x8, R16 ;  /* 0x000000080e108825 */ /* 0x004fca00078e0210 */
[----:B------:R2:W-:Y:S01]  /*1290*/  @!P0 STG.E.64 desc[UR6][R16.64], R6 ;  /* 0x0000000610008986 */ /* 0x0005e2000c101b06 */
[----:B------:R-:W-:Y:S05]  /*12a0*/  @!P0 EXIT ;  /* 0x000000000000894d */ /* 0x000fea0003800000 */
[----:B--2---:R-:W-:Y:S01]  /*12b0*/  DADD R16, -R34, R8 ;  /* 0x0000000022107229 */ /* 0x004fe20000000108 */
[----:B------:R-:W-:Y:S01]  /*12c0*/  IMAD.MOV.U32 R6, RZ, RZ, 0x1 ;  /* 0x00000001ff067424 */ /* 0x000fe200078e00ff */
[----:B------:R-:W-:Y:S01]  /*12d0*/  UMOV UR4, 0xeb1c432d ;  /* 0xeb1c432d00047882 */ /* 0x000fe20000000000 */
[----:B------:R-:W-:Y:S01]  /*12e0*/  UMOV UR5, 0x3f1a36e2 ;  /* 0x3f1a36e200057882 */ /* 0x000fe20000000000 */
[----:B------:R-:W-:Y:S04]  /*12f0*/  BSSY.RECONVERGENT B0, `(.L_x_5) ;  /* 0x0000013000007945 */ /* 0x000fe80003800200 */
[----:B0-----:R-:W-:Y:S02]  /*1300*/  DADD R18, -RZ, |R16| ;  /* 0x00000000ff127229 */ /* 0x001fe40000000510 */
[----:B------:R-:W-:Y:S01]  /*1310*/  FSETP.GEU.AND P2, PT, |R17|, 6.5827683646048100446e-37, PT ;  /* 0x036000001100780b */ /* 0x000fe20003f4e200 */
[----:B------:R-:W-:-:S03]  /*1320*/  DSETP.GEU.AND P1, PT, |R16|, UR4, PT ;  /* 0x0000000410007e2a */ /* 0x000fc6000bf2e200 */
[----:B------:R-:W0:Y:S02]  /*1330*/  MUFU.RCP64H R7, R19 ;  /* 0x0000001300077308 */ /* 0x000e240000001800 */
[----:B0-----:R-:W-:-:S08]  /*1340*/  DFMA R8, -|R16|, R6, 1 ;  /* 0x3ff000001008742b */ /* 0x001fd00000000306 */
[----:B------:R-:W-:-:S08]  /*1350*/  DFMA R8, R8, R8, R8 ;  /* 0x000000080808722b */ /* 0x000fd00000000008 */
[----:B------:R-:W-:-:S08]  /*1360*/  DFMA R8, R6, R8, R6 ;  /* 0x000000080608722b */ /* 0x000fd00000000006 */
[----:B------:R-:W-:-:S08]  /*1370*/  DFMA R6, -|R16|, R8, 1 ;  /* 0x3ff000001006742b */ /* 0x000fd00000000308 */
[----:B------:R-:W-:-:S08]  /*1380*/  DFMA R6, R8, R6, R8 ;  /* 0x000000060806722b */ /* 0x000fd00000000008 */
[----:B------:R-:W-:-:S08]  /*1390*/  DMUL R36, R16, R6 ;  /* 0x0000000610247228 */ /* 0x000fd00000000000 */
[----:B------:R-:W-:-:S08]  /*13a0*/  DFMA R8, -|R16|, R36, R16 ;  /* 0x000000241008722b */ /* 0x000fd00000000310 */
[----:B------:R-:W-:-:S10]  /*13b0*/  DFMA R36, R6, R8, R36 ;  /* 0x000000080624722b */ /* 0x000fd40000000024 */
[----:B------:R-:W-:-:S05]  /*13c0*/  FFMA R4, RZ, R19, R37 ;  /* 0x00000013ff047223 */ /* 0x000fca0000000025 */
[----:B------:R-:W-:-:S13]  /*13d0*/  FSETP.GT.AND P0, PT, |R4|, 1.469367938527859385e-39, PT ;  /* 0x001000000400780b */ /* 0x000fda0003f04200 */
[----:B------:R-:W-:Y:S05]  /*13e0*/  @P0 BRA P2, `(.L_x_6) ;  /* 0x00000000000c0947 */ /* 0x000fea0001000000 */
[----:B------:R-:W-:Y:S01]  /*13f0*/  IMAD.MOV.U32 R21, RZ, RZ, R19 ;  /* 0x000000ffff157224 */ /* 0x000fe200078e0013 */
[----:B------:R-:W-:-:S07]  /*1400*/  MOV R4, 0x1420 ;  /* 0x0000142000047802 */ /* 0x000fce0000000f00 */
[----:B-1----:R-:W-:Y:S05]  /*1410*/  CALL.REL.NOINC `($__internal_0_$__cuda_sm20_div_rn_f64_full) ;  /* 0x0000000400947944 */ /* 0x002fea0003c00000 */
.L_x_6:
[----:B------:R-:W-:Y:S05]  /*1420*/  BSYNC.RECONVERGENT B0 ;  /* 0x0000000000007941 */ /* 0x000fea0003800200 */
.L_x_5:
[----:B------:R-:W0:Y:S01]  /*1430*/  LDC.64 R28, c[0x0][0x3a0] ;  /* 0x0000e800ff1c7b82 */ /* 0x000e220000000a00 */
[----:B-1----:R-:W-:Y:S02]  /*1440*/  IADD3 R4, PT, PT, R15, 0x1, RZ ;  /* 0x000000010f047810 */ /* 0x002fe40007ffe0ff */
[----:B------:R-:W-:Y:S02]  /*1450*/  VIADDMNMX R38, R2, -R15, RZ, !PT ;  /* 0x8000000f02267246 */ /* 0x000fe400078001ff */
[----:B------:R-:W-:Y:S02]  /*1460*/  VIADDMNMX R39, R4, R2, R5, PT ;  /* 0x0000000204277246 */ /* 0x000fe40003800105 */
[----:B------:R-:W-:Y:S02]  /*1470*/  FSEL R30, R36, RZ, P1 ;  /* 0x000000ff241e7208 */ /* 0x000fe40000800000 */
[----:B------:R-:W-:Y:S02]  /*1480*/  ISETP.GE.AND P0, PT, R38, R39, PT ;  /* 0x000000272600720c */ /* 0x000fe40003f06270 */
[----:B------:R-:W-:Y:S01]  /*1490*/  FSEL R31, R37, 1.875, P1 ;  /* 0x3ff00000251f7808 */ /* 0x000fe20000800000 */
[----:B0-----:R-:W-:-:S05]  /*14a0*/  IMAD.WIDE R28, R14, 0x8, R28 ;  /* 0x000000080e1c7825 */ /* 0x001fca00078e021c */
[----:B------:R0:W-:Y:S05]  /*14b0*/  STG.E.64 desc[UR6][R28.64], R30 ;  /* 0x0000001e1c007986 */ /* 0x0001ea000c101b06 */
[----:B------:R-:W-:Y:S05]  /*14c0*/  @P0 EXIT ;  /* 0x000000000000094d */ /* 0x000fea0003800000 */
[----:B------:R1:W2:Y:S01]  /*14d0*/  I2F.F64 R26, R15 ;  /* 0x0000000f001a7312 */ /* 0x0002a20000201c00 */
[-C--:B------:R-:W-:Y:S01]  /*14e0*/  VIADDMNMX R34, R10, -R15.reuse, RZ, !PT ;  /* 0x8000000f0a227246 */ /* 0x080fe200078001ff */
[----:B------:R-:W-:Y:S01]  /*14f0*/  IMAD.MOV.U32 R32, RZ, RZ, R30 ;  /* 0x000000ffff207224 */ /* 0x000fe200078e001e */
[C---:B------:R-:W-:Y:S01]  /*1500*/  VIADDMNMX R35, R4.reuse, R10, R13, PT ;  /* 0x0000000a04237246 */ /* 0x040fe2000380010d */
[----:B------:R-:W-:Y:S01]  /*1510*/  IMAD.MOV.U32 R33, RZ, RZ, R31 ;  /* 0x000000ffff217224 */ /* 0x000fe200078e001f */
[----:B------:R-:W-:Y:S01]  /*1520*/  VIADDMNMX R13, R4, R0, R11, PT ;  /* 0x00000000040d7246 */ /* 0x000fe2000380010b */
[----:B------:R-:W-:Y:S01]  /*1530*/  IMAD.IADD R41, R10, 0x1, -R34 ;  /* 0x000000010a297824 */ /* 0x000fe200078e0a22 */
[----:B------:R-:W-:Y:S01]  /*1540*/  VIADDMNMX R40, R0, -R15, RZ, !PT ;  /* 0x8000000f00287246 */ /* 0x000fe200078001ff */
[----:B-1----:R-:W-:-:S07]  /*1550*/  IMAD R42, R11, R34, RZ ;  /* 0x000000220b2a7224 */ /* 0x002fce00078e02ff */
.L_x_20:
[----:B------:R-:W-:Y:S01]  /*1560*/  ISETP.GE.AND P0, PT, R40, R13, PT ;  /* 0x0000000d2800720c */ /* 0x000fe20003f06270 */
[----:B------:R-:W-:-:S12]  /*1570*/  BSSY.RECONVERGENT B0, `(.L_x_7) ;  /* 0x000004b000007945 */ /* 0x000fd80003800200 */
[----:B-1----:R-:W-:Y:S05]  /*1580*/  @P0 BRA `(.L_x_8) ;  /* 0x0000000400240947 */ /* 0x002fea0003800000 */
[----:B------:R-:W-:Y:S02]  /*1590*/  IMAD.IADD R4, R2, 0x1, -R38 ;  /* 0x0000000102047824 */ /* 0x000fe400078e0a26 */
[----:B------:R-:W-:-:S03]  /*15a0*/  IMAD.MOV.U32 R43, RZ, RZ, R40 ;  /* 0x000000ffff2b7224 */ /* 0x000fc600078e0028 */
[----:B------:R-:W-:-:S04]  /*15b0*/  IABS R4, R4 ;  /* 0x0000000400047213 */ /* 0x000fc80000000000 */
[----:B------:R-:W1:Y:S02]  /*15c0*/  I2F.F64 R10, R4 ;  /* 0x00000004000a7312 */ /* 0x000e640000201c00 */
[----:B-1----:R-:W-:-:S11]  /*15d0*/  DMUL R10, R10, R10 ;  /* 0x0000000a0a0a7228 */ /* 0x002fd60000000000 */
.L_x_19:
[----:B------:R-:W-:Y:S01]  /*15e0*/  ISETP.GE.AND P0, PT, R34, R35, PT ;  /* 0x000000232200720c */ /* 0x000fe20003f06270 */
[----:B------:R-:W-:-:S12]  /*15f0*/  BSSY.RECONVERGENT B1, `(.L_x_9) ;  /* 0x000003f000017945 */ /* 0x000fd80003800200 */
[----:B-1----:R-:W-:Y:S05]  /*1600*/  @P0 BRA `(.L_x_10) ;  /* 0x0000000000f40947 */ /* 0x002fea0003800000 */
[----:B------:R-:W-:Y:S01]  /*1610*/  IMAD.IADD R4, R0, 0x1, -R43 ;  /* 0x0000000100047824 */ /* 0x000fe200078e0a2b */
[----:B------:R-:W-:Y:S01]  /*1620*/  IADD3 R48, PT, PT, R42, R43, RZ ;  /* 0x0000002b2a307210 */ /* 0x000fe20007ffe0ff */
[----:B------:R-:W-:Y:S02]  /*1630*/  IMAD.MOV.U32 R44, RZ, RZ, R41 ;  /* 0x000000ffff2c7224 */ /* 0x000fe400078e0029 */
[----:B------:R-:W-:Y:S01]  /*1640*/  IMAD.MOV.U32 R46, RZ, RZ, R34 ;  /* 0x000000ffff2e7224 */ /* 0x000fe200078e0022 */
[----:B------:R-:W-:Y:S01]  /*1650*/  IABS R4, R4 ;  /* 0x0000000400047213 */ /* 0x000fe20000000000 */
[----:B------:R-:W-:-:S03]  /*1660*/  IMAD R48, R5, R48, R38 ;  /* 0x0000003005307224 */ /* 0x000fc600078e0226 */
[----:B------:R-:W1:Y:S02]  /*1670*/  I2F.F64 R14, R4 ;  /* 0x00000004000e7312 */ /* 0x000e640000201c00 */
[----:B-1----:R-:W-:-:S11]  /*1680*/  DFMA R14, R14, R14, R10 ;  /* 0x0000000e0e0e722b */ /* 0x002fd6000000000a */
.L_x_18:
[----:B-1----:R-:W1:Y:S02]  /*1690*/  LDC.64 R6, c[0x0][0x398] ;  /* 0x0000e600ff067b82 */ /* 0x002e640000000a00 */
[----:B-1----:R-:W-:-:S06]  /*16a0*/  IMAD.WIDE R6, R48, 0x8, R6 ;  /* 0x0000000830067825 */ /* 0x002fcc00078e0206 */
[----:B------:R-:W3:Y:S01]  /*16b0*/  LDG.E.64 R6, desc[UR6][R6.64] ;  /* 0x0000000606067981 */ /* 0x000ee2000c1e1b00 */
[----:B------:R-:W-:Y:S01]  /*16c0*/  VIADD R46, R46, 0x1 ;  /* 0x000000012e2e7836 */ /* 0x000fe20000000000 */
[----:B------:R-:W-:Y:S04]  /*16d0*/  BSSY.RECONVERGENT B2, `(.L_x_11) ;  /* 0x000002d000027945 */ /* 0x000fe80003800200 */
[----:B------:R-:W-:Y:S01]  /*16e0*/  ISETP.GE.AND P1, PT, R46, R35, PT ;  /* 0x000000232e00720c */ /* 0x000fe20003f26270 */
[----:B---3--:R-:W-:-:S14]  /*16f0*/  DSETP.GT.AND P0, PT, R6, RZ, PT ;  /* 0x000000ff0600722a */ /* 0x008fdc0003f04000 */
[----:B------:R-:W-:Y:S05]  /*1700*/  @!P0 BRA `(.L_x_12) ;  /* 0x0000000000a48947 */ /* 0x000fea0003800000 */
[----:B------:R-:W-:Y:S01]  /*1710*/  IABS R8, R44 ;  /* 0x0000002c00087213 */ /* 0x000fe20000000000 */
[----:B------:R-:W-:Y:S03]  /*1720*/  BSSY.RECONVERGENT B3, `(.L_x_13) ;  /* 0x000000f000037945 */ /* 0x000fe60003800200 */
[----:B------:R-:W1:Y:S02]  /*1730*/  I2F.F64 R6, R8 ;  /* 0x0000000800067312 */ /* 0x000e640000201c00 */
[----:B-1----:R-:W-:-:S10]  /*1740*/  DFMA R6, R6, R6, R14 ;  /* 0x000000060606722b */ /* 0x002fd4000000000e */
[----:B------:R-:W1:Y:S02]  /*1750*/  F2F.F32.F64 R6, R6 ;  /* 0x0000000600067310 */ /* 0x000e640000301000 */
[----:B-1----:R-:W-:-:S06]  /*1760*/  VIADD R4, R6, 0xf3000000 ;  /* 0xf300000006047836 */ /* 0x002fcc0000000000 */
[----:B------:R1:W3:Y:S01]  /*1770*/  MUFU.RSQ R9, R6 ;  /* 0x0000000600097308 */ /* 0x0002e20000001400 */
[----:B------:R-:W-:-:S13]  /*1780*/  ISETP.GT.U32.AND P0, PT, R4, 0x727fffff, PT ;  /* 0x727fffff0400780c */ /* 0x000fda0003f04070 */
[----:B-1----:R-:W-:Y:S05]  /*1790*/  @!P0 BRA `(.L_x_14) ;  /* 0x00000000000c8947 */ /* 0x002fea0003800000 */
[----:B------:R-:W-:-:S07]  /*17a0*/  MOV R17, 0x17c0 ;  /* 0x000017c000117802 */ /* 0x000fce0000000f00 */
[----:B0-23--:R-:W-:Y:S05]  /*17b0*/  CALL.REL.NOINC `($__internal_1_$__cuda_sm20_sqrt_rn_f32_slowpath) ;  /* 0x0000000800187944 */ /* 0x00dfea0003c00000 */
[----:B------:R-:W-:Y:S05]  /*17c0*/  BRA `(.L_x_15) ;  /* 0x0000000000107947 */ /* 0x000fea0003800000 */
.L_x_14:
[----:B---3--:R-:W-:Y:S01]  /*17d0*/  FMUL.FTZ R16, R6, R9 ;  /* 0x0000000906107220 */ /* 0x008fe20000410000 */
[----:B------:R-:W-:-:S03]  /*17e0*/  FMUL.FTZ R4, R9, 0.5 ;  /* 0x3f00000009047820 */ /* 0x000fc60000410000 */
[----:B------:R-:W-:-:S04]  /*17f0*/  FFMA R7, -R16, R16, R6 ;  /* 0x0000001010077223 */ /* 0x000fc80000000106 */
[----:B------:R-:W-:-:S07]  /*1800*/  FFMA R16, R7, R4, R16 ;  /* 0x0000000407107223 */ /* 0x000fce0000000010 */
.L_x_15:
[----:B------:R-:W-:Y:S05]  /*1810*/  BSYNC.RECONVERGENT B3 ;  /* 0x0000000000037941 */ /* 0x000fea0003800200 */
.L_x_13:
[----:B--2---:R-:W1:Y:S01]  /*1820*/  MUFU.RCP64H R7, R27 ;  /* 0x0000001b00077308 */ /* 0x004e620000001800 */
[----:B------:R-:W-:Y:S01]  /*1830*/  IMAD.MOV.U32 R6, RZ, RZ, 0x1 ;  /* 0x00000001ff067424 */ /* 0x000fe200078e00ff */
[----:B------:R-:W-:Y:S06]  /*1840*/  BSSY.RECONVERGENT B3, `(.L_x_16) ;  /* 0x0000012000037945 */ /* 0x000fec0003800200 */
[----:B------:R-:W2:Y:S01]  /*1850*/  F2F.F64.F32 R16, R16 ;  /* 0x0000001000107310 */ /* 0x000ea20000201800 */
[----:B-1----:R-:W-:Y:S01]  /*1860*/  DFMA R8, -R26, R6, 1 ;  /* 0x3ff000001a08742b */ /* 0x002fe20000000106 */
[----:B--2---:R-:W-:-:S07]  /*1870*/  FSETP.GEU.AND P2, PT, |R17|, 6.5827683646048100446e-37, PT ;  /* 0x036000001100780b */ /* 0x004fce0003f4e200 */
[----:B------:R-:W-:-:S08]  /*1880*/  DFMA R8, R8, R8, R8 ;  /* 0x000000080808722b */ /* 0x000fd00000000008 */
[----:B------:R-:W-:-:S08]  /*1890*/  DFMA R8, R6, R8, R6 ;  /* 0x000000080608722b */ /* 0x000fd00000000006 */
[----:B------:R-:W-:-:S08]  /*18a0*/  DFMA R6, -R26, R8, 1 ;  /* 0x3ff000001a06742b */ /* 0x000fd00000000108 */
[----:B------:R-:W-:-:S08]  /*18b0*/  DFMA R6, R8, R6, R8 ;  /* 0x000000060806722b */ /* 0x000fd00000000008 */
[----:B------:R-:W-:-:S08]  /*18c0*/  DMUL R36, R16, R6 ;  /* 0x0000000610247228 */ /* 0x000fd00000000000 */
[----:B------:R-:W-:-:S08]  /*18d0*/  DFMA R8, -R26, R36, R16 ;  /* 0x000000241a08722b */ /* 0x000fd00000000110 */
[----:B------:R-:W-:-:S10]  /*18e0*/  DFMA R36, R6, R8, R36 ;  /* 0x000000080624722b */ /* 0x000fd40000000024 */
[----:B------:R-:W-:-:S05]  /*18f0*/  FFMA R4, RZ, R27, R37 ;  /* 0x0000001bff047223 */ /* 0x000fca0000000025 */
[----:B------:R-:W-:-:S13]  /*1900*/  FSETP.GT.AND P0, PT, |R4|, 1.469367938527859385e-39, PT ;  /* 0x001000000400780b */ /* 0x000fda0003f04200 */
[----:B------:R-:W-:Y:S05]  /*1910*/  @P0 BRA P2, `(.L_x_17) ;  /* 0x0000000000100947 */ /* 0x000fea0001000000 */
[----:B------:R-:W-:Y:S01]  /*1920*/  IMAD.MOV.U32 R18, RZ, RZ, R26 ;  /* 0x000000ffff127224 */ /* 0x000fe200078e001a */
[----:B------:R-:W-:Y:S02]  /*1930*/  MOV R21, R27 ;  /* 0x0000001b00157202 */ /* 0x000fe40000000f00 */
[----:B------:R-:W-:-:S07]  /*1940*/  MOV R4, 0x1960 ;  /* 0x0000196000047802 */ /* 0x000fce0000000f00 */
[----:B0-----:R-:W-:Y:S05]  /*1950*/  CALL.REL.NOINC `($__internal_0_$__cuda_sm20_div_rn_f64_full) ;  /* 0x0000000000447944 */ /* 0x001fea0003c00000 */
.L_x_17:
[----:B------:R-:W-:Y:S05]  /*1960*/  BSYNC.RECONVERGENT B3 ;  /* 0x0000000000037941 */ /* 0x000fea0003800200 */
.L_x_16:
[----:B------:R-:W-:-:S14]  /*1970*/  DSETP.GEU.AND P0, PT, R36, |R32|, PT ;  /* 0x400000202400722a */ /* 0x000fdc0003f0e000 */
[----:B------:R-:W-:-:S07]  /*1980*/  @!P0 DMUL R32, R30, R36 ;  /* 0x000000241e208228 */ /* 0x000fce0000000000 */
[----:B------:R1:W-:Y:S04]  /*1990*/  @!P0 STG.E.64 desc[UR6][R28.64], R32 ;  /* 0x000000201c008986 */ /* 0x0003e8000c101b06 */
.L_x_12:
[----:B------:R-:W-:Y:S05]  /*19a0*/  BSYNC.RECONVERGENT B2 ;  /* 0x0000000000027941 */ /* 0x000fea0003800200 */
.L_x_11:
[----:B------:R-:W-:Y:S02]  /*19b0*/  VIADD R44, R44, 0xffffffff ;  /* 0xffffffff2c2c7836 */ /* 0x000fe40000000000 */
[----:B------:R-:W-:Y:S01]  /*19c0*/  IMAD.IADD R48, R3, 0x1, R48 ;  /* 0x0000000103307824 */ /* 0x000fe200078e0230 */
[----:B------:R-:W-:Y:S06]  /*19d0*/  @!P1 BRA `(.L_x_18) ;  /* 0xfffffffc002c9947 */ /* 0x000fec000383ffff */
.L_x_10:
[----:B------:R-:W-:Y:S05]  /*19e0*/  BSYNC.RECONVERGENT B1 ;  /* 0x0000000000017941 */ /* 0x000fea0003800200 */
.L_x_9:
[----:B------:R-:W-:-:S05]  /*19f0*/  VIADD R43, R43, 0x1 ;  /* 0x000000012b2b7836 */ /* 0x000fca0000000000 */
[----:B------:R-:W-:-:S13]  /*1a00*/  ISETP.GE.AND P0, PT, R43, R13, PT ;  /* 0x0000000d2b00720c */ /* 0x000fda0003f06270 */
[----:B------:R-:W-:Y:S05]  /*1a10*/  @!P0 BRA `(.L_x_19) ;  /* 0xfffffff800f08947 */ /* 0x000fea000383ffff */
.L_x_8:
[----:B------:R-:W-:Y:S05]  /*1a20*/  BSYNC.RECONVERGENT B0 ;  /* 0x0000000000007941 */ /* 0x000fea0003800200 */
.L_x_7:
[----:B------:R-:W-:-:S05]  /*1a30*/  VIADD R38, R38, 0x1 ;  /* 0x0000000126267836 */ /* 0x000fca0000000000 */
[----:B------:R-:W-:-:S13]  /*1a40*/  ISETP.GE.AND P0, PT, R38, R39, PT ;  /* 0x000000272600720c */ /* 0x000fda0003f06270 */
[----:B------:R-:W-:Y:S05]  /*1a50*/  @!P0 BRA `(.L_x_20) ;  /* 0xfffffff800c08947 */ /* 0x000fea000383ffff */
[----:B------:R-:W-:Y:S05]  /*1a60*/  EXIT ;  /* 0x000000000000794d */ /* 0x000fea0003800000 */
        .weak           $__internal_0_$__cuda_sm20_div_rn_f64_full
        .type           $__internal_0_$__cuda_sm20_div_rn_f64_full,@function
        .size           $__internal_0_$__cuda_sm20_div_rn_f64_full,($__internal_1_$__cuda_sm20_sqrt_rn_f32_slowpath - $__internal_0_$__cuda_sm20_div_rn_f64_full)
$__internal_0_$__cuda_sm20_div_rn_f64_full:
[----:B------:R-:W-:Y:S01]  /*1a70*/  FSETP.GEU.AND P3, PT, |R17|, 1.469367938527859385e-39, PT ;  /* 0x001000001100780b */ /* 0x000fe20003f6e200 */
[----:B------:R-:W-:Y:S01]  /*1a80*/  IMAD.MOV.U32 R20, RZ, RZ, R18 ;  /* 0x000000ffff147224 */ /* 0x000fe200078e0012 */
[C---:B------:R-:W-:Y:S01]  /*1a90*/  FSETP.GEU.AND P0, PT, |R21|.reuse, 1.469367938527859385e-39, PT ;  /* 0x001000001500780b */ /* 0x040fe20003f0e200 */
[----:B------:R-:W-:Y:S01]  /*1aa0*/  IMAD.MOV.U32 R8, RZ, RZ, 0x1ca00000 ;  /* 0x1ca00000ff087424 */ /* 0x000fe200078e00ff */
[----:B------:R-:W-:Y:S01]  /*1ab0*/  LOP3.LUT R19, R21, 0x800fffff, RZ, 0xc0, !PT ;  /* 0x800fffff15137812 */ /* 0x000fe200078ec0ff */
[----:B------:R-:W-:Y:S01]  /*1ac0*/  IMAD.MOV.U32 R36, RZ, RZ, 0x1 ;  /* 0x00000001ff247424 */ /* 0x000fe200078e00ff */
[----:B------:R-:W-:Y:S01]  /*1ad0*/  LOP3.LUT R7, R17, 0x7ff00000, RZ, 0xc0, !PT ;  /* 0x7ff0000011077812 */ /* 0x000fe200078ec0ff */
[----:B------:R-:W-:Y:S01]  /*1ae0*/  BSSY.RECONVERGENT B4, `(.L_x_21) ;  /* 0x0000050000047945 */ /* 0x000fe20003800200 */
[----:B------:R-:W-:Y:S02]  /*1af0*/  LOP3.LUT R19, R19, 0x3ff00000, RZ, 0xfc, !PT ;  /* 0x3ff0000013137812 */ /* 0x000fe400078efcff */
[----:B------:R-:W-:-:S02]  /*1b00*/  LOP3.LUT R9, R21, 0x7ff00000, RZ, 0xc0, !PT ;  /* 0x7ff0000015097812 */ /* 0x000fc400078ec0ff */
[----:B------:R-:W-:Y:S01]  /*1b10*/  MOV R22, R16 ;  /* 0x0000001000167202 */ /* 0x000fe20000000f00 */
[----:B------:R-:W-:Y:S01]  /*1b20*/  @!P3 IMAD.MOV.U32 R24, RZ, RZ, RZ ;  /* 0x000000ffff18b224 */ /* 0x000fe200078e00ff */
[----:B------:R-:W-:Y:S01]  /*1b30*/  @!P3 LOP3.LUT R6, R21, 0x7ff00000, RZ, 0xc0, !PT ;  /* 0x7ff000001506b812 */ /* 0x000fe200078ec0ff */
[----:B------:R-:W-:Y:S01]  /*1b40*/  @!P0 DMUL R18, R20, 8.98846567431157953865e+307 ;  /* 0x7fe0000014128828 */ /* 0x000fe20000000000 */
[C---:B------:R-:W-:Y:S02]  /*1b50*/  ISETP.GE.U32.AND P2, PT, R7.reuse, R9, PT ;  /* 0x000000090700720c */ /* 0x040fe40003f46070 */
[----:B------:R-:W-:Y:S02]  /*1b60*/  @!P3 ISETP.GE.U32.AND P4, PT, R7, R6, PT ;  /* 0x000000060700b20c */ /* 0x000fe40003f86070 */
[C---:B------:R-:W-:Y:S01]  /*1b70*/  SEL R23, R8.reuse, 0x63400000, !P2 ;  /* 0x6340000008177807 */ /* 0x040fe20005000000 */
[----:B------:R-:W0:Y:S01]  /*1b80*/  MUFU.RCP64H R37, R19 ;  /* 0x0000001300257308 */ /* 0x000e220000001800 */
[----:B------:R-:W-:-:S02]  /*1b90*/  @!P3 SEL R25, R8, 0x63400000, !P4 ;  /* 0x634000000819b807 */ /* 0x000fc40006000000 */
[--C-:B------:R-:W-:Y:S02]  /*1ba0*/  LOP3.LUT R23, R23, 0x800fffff, R17.reuse, 0xf8, !PT ;  /* 0x800fffff17177812 */ /* 0x100fe400078ef811 */
[----:B------:R-:W-:Y:S02]  /*1bb0*/  @!P3 LOP3.LUT R6, R25, 0x80000000, R17, 0xf8, !PT ;  /* 0x800000001906b812 */ /* 0x000fe400078ef811 */
[----:B------:R-:W-:Y:S02]  /*1bc0*/  @!P0 LOP3.LUT R9, R19, 0x7ff00000, RZ, 0xc0, !PT ;  /* 0x7ff0000013098812 */ /* 0x000fe400078ec0ff */
[----:B------:R-:W-:Y:S01]  /*1bd0*/  @!P3 LOP3.LUT R25, R6, 0x100000, RZ, 0xfc, !PT ;  /* 0x001000000619b812 */ /* 0x000fe200078efcff */
[----:B------:R-:W-:-:S05]  /*1be0*/  IMAD.MOV.U32 R6, RZ, RZ, R7 ;  /* 0x000000ffff067224 */ /* 0x000fca00078e0007 */
[----:B------:R-:W-:Y:S02]  /*1bf0*/  @!P3 DFMA R22, R22, 2, -R24 ;  /* 0x400000001616b82b */ /* 0x000fe40000000818 */
[----:B0-----:R-:W-:-:S08]  /*1c00*/  DFMA R24, R36, -R18, 1 ;  /* 0x3ff000002418742b */ /* 0x001fd00000000812 */
[----:B------:R-:W-:Y:S01]  /*1c10*/  DFMA R24, R24, R24, R24 ;  /* 0x000000181818722b */ /* 0x000fe20000000018 */
[----:B------:R-:W-:-:S05]  /*1c20*/  @!P3 LOP3.LUT R6, R23, 0x7ff00000, RZ, 0xc0, !PT ;  /* 0x7ff000001706b812 */ /* 0x000fca00078ec0ff */
[----:B------:R-:W-:Y:S02]  /*1c30*/  VIADD R12, R6, 0xffffffff ;  /* 0xffffffff060c7836 */ /* 0x000fe40000000000 */
[----:B------:R-:W-:-:S03]  /*1c40*/  DFMA R36, R36, R24, R36 ;  /* 0x000000182424722b */ /* 0x000fc60000000024 */
[----:B------:R-:W-:Y:S01]  /*1c50*/  ISETP.GT.U32.AND P0, PT, R12, 0x7feffffe, PT ;  /* 0x7feffffe0c00780c */ /* 0x000fe20003f04070 */
[----:B------:R-:W-:-:S04]  /*1c60*/  VIADD R12, R9, 0xffffffff ;  /* 0xffffffff090c7836 */ /* 0x000fc80000000000 */
[----:B------:R-:W-:Y:S01]  /*1c70*/  DFMA R50, R36, -R18, 1 ;  /* 0x3ff000002432742b */ /* 0x000fe20000000812 */
[----:B------:R-:W-:-:S07]  /*1c80*/  ISETP.GT.U32.OR P0, PT, R12, 0x7feffffe, P0 ;  /* 0x7feffffe0c00780c */ /* 0x000fce0000704470 */
[----:B------:R-:W-:-:S08]  /*1c90*/  DFMA R50, R36, R50, R36 ;  /* 0x000000322432722b */ /* 0x000fd00000000024 */
[----:B------:R-:W-:-:S08]  /*1ca0*/  DMUL R36, R50, R22 ;  /* 0x0000001632247228 */ /* 0x000fd00000000000 */
[----:B------:R-:W-:-:S08]  /*1cb0*/  DFMA R24, R36, -R18, R22 ;  /* 0x800000122418722b */ /* 0x000fd00000000016 */
[----:B------:R-:W-:Y:S01]  /*1cc0*/  DFMA R24, R50, R24, R36 ;  /* 0x000000183218722b */ /* 0x000fe20000000024 */
[----:B------:R-:W-:Y:S10]  /*1cd0*/  @P0 BRA `(.L_x_22) ;  /* 0x00000000006c0947 */ /* 0x000ff40003800000 */
[----:B------:R-:W-:-:S04]  /*1ce0*/  LOP3.LUT R6, R21, 0x7ff00000, RZ, 0xc0, !PT ;  /* 0x7ff0000015067812 */ /* 0x000fc800078ec0ff */
[CC--:B------:R-:W-:Y:S02]  /*1cf0*/  ISETP.GE.U32.AND P0, PT, R7.reuse, R6.reuse, PT ;  /* 0x000000060700720c */ /* 0x0c0fe40003f06070 */
[----:B------:R-:W-:Y:S02]  /*1d00*/  VIADDMNMX R6, R7, -R6, 0xb9600000, !PT ;  /* 0xb960000007067446 */ /* 0x000fe40007800906 */
[----:B------:R-:W-:Y:S01]  /*1d10*/  SEL R7, R8, 0x63400000, !P0 ;  /* 0x6340000008077807 */ /* 0x000fe20004000000 */
[----:B------:R-:W-:Y:S01]  /*1d20*/  IMAD.MOV.U32 R8, RZ, RZ, RZ ;  /* 0x000000ffff087224 */ /* 0x000fe200078e00ff */
[----:B------:R-:W-:-:S05]  /*1d30*/  VIMNMX R6, PT, PT, R6, 0x46a00000, PT ;  /* 0x46a0000006067848 */ /* 0x000fca0003fe0100 */
[----:B------:R-:W-:-:S05]  /*1d40*/  IMAD.IADD R6, R6, 0x1, -R7 ;  /* 0x0000000106067824 */ /* 0x000fca00078e0a07 */
[----:B------:R-:W-:-:S06]  /*1d50*/  IADD3 R9, PT, PT, R6, 0x7fe00000, RZ ;  /* 0x7fe0000006097810 */ /* 0x000fcc0007ffe0ff */
[----:B------:R-:W-:-:S10]  /*1d60*/  DMUL R36, R24, R8 ;  /* 0x0000000818247228 */ /* 0x000fd40000000000 */
[----:B------:R-:W-:-:S13]  /*1d70*/  FSETP.GTU.AND P0, PT, |R37|, 1.469367938527859385e-39, PT ;  /* 0x001000002500780b */ /* 0x000fda0003f0c200 */
[----:B------:R-:W-:Y:S05]  /*1d80*/  @P0 BRA `(.L_x_23) ;  /* 0x0000000000940947 */ /* 0x000fea0003800000 */
[----:B------:R-:W-:Y:S01]  /*1d90*/  DFMA R18, R24, -R18, R22 ;  /* 0x800000121812722b */ /* 0x000fe20000000016 */
[----:B------:R-:W-:-:S09]  /*1da0*/  IMAD.MOV.U32 R16, RZ, RZ, RZ ;  /* 0x000000ffff107224 */ /* 0x000fd200078e00ff */
[C---:B------:R-:W-:Y:S02]  /*1db0*/  FSETP.NEU.AND P0, PT, R19.reuse, RZ, PT ;  /* 0x000000ff1300720b */ /* 0x040fe40003f0d000 */
[----:B------:R-:W-:-:S04]  /*1dc0*/  LOP3.LUT R20, R19, 0x80000000, R21, 0x48, !PT ;  /* 0x8000000013147812 */ /* 0x000fc800078e4815 */
[----:B------:R-:W-:-:S07]  /*1dd0*/  LOP3.LUT R17, R20, R9, RZ, 0xfc, !PT ;  /* 0x0000000914117212 */ /* 0x000fce00078efcff */
[----:B------:R-:W-:Y:S05]  /*1de0*/  @!P0 BRA `(.L_x_23) ;  /* 0x00000000007c8947 */ /* 0x000fea0003800000 */
[----:B------:R-:W-:Y:S01]  /*1df0*/  IMAD.MOV R9, RZ, RZ, -R6 ;  /* 0x000000ffff097224 */ /* 0x000fe200078e0a06 */
[----:B------:R-:W-:Y:S01]  /*1e00*/  IADD3 R6, PT, PT, -R6, -0x43300000, RZ ;  /* 0xbcd0000006067810 */ /* 0x000fe20007ffe1ff */
[----:B------:R-:W-:-:S06]  /*1e10*/  IMAD.MOV.U32 R8, RZ, RZ, RZ ;  /* 0x000000ffff087224 */ /* 0x000fcc00078e00ff */
[----:B------:R-:W-:Y:S02]  /*1e20*/  DFMA R8, R36, -R8, R24 ;  /* 0x800000082408722b */ /* 0x000fe40000000018 */
[----:B------:R-:W-:-:S08]  /*1e30*/  DMUL.RP R24, R24, R16 ;  /* 0x0000001018187228 */ /* 0x000fd00000008000 */
[----:B------:R-:W-:Y:S02]  /*1e40*/  FSETP.NEU.AND P0, PT, |R9|, R6, PT ;  /* 0x000000060900720b */ /* 0x000fe40003f0d200 */
[----:B------:R-:W-:Y:S02]  /*1e50*/  LOP3.LUT R7, R25, R20, RZ, 0x3c, !PT ;  /* 0x0000001419077212 */ /* 0x000fe400078e3cff */
[----:B------:R-:W-:Y:S02]  /*1e60*/  FSEL R36, R24, R36, !P0 ;  /* 0x0000002418247208 */ /* 0x000fe40004000000 */
[----:B------:R-:W-:Y:S01]  /*1e70*/  FSEL R37, R7, R37, !P0 ;  /* 0x0000002507257208 */ /* 0x000fe20004000000 */
[----:B------:R-:W-:Y:S06]  /*1e80*/  BRA `(.L_x_23) ;  /* 0x0000000000547947 */ /* 0x000fec0003800000 */
.L_x_22:
[----:B------:R-:W-:-:S14]  /*1e90*/  DSETP.NAN.AND P0, PT, R16, R16, PT ;  /* 0x000000101000722a */ /* 0x000fdc0003f08000 */
[----:B------:R-:W-:Y:S05]  /*1ea0*/  @P0 BRA `(.L_x_24) ;  /* 0x0000000000440947 */ /* 0x000fea0003800000 */
[----:B------:R-:W-:-:S14]  /*1eb0*/  DSETP.NAN.AND P0, PT, R20, R20, PT ;  /* 0x000000141400722a */ /* 0x000fdc0003f08000 */
[----:B------:R-:W-:Y:S05]  /*1ec0*/  @P0 BRA `(.L_x_25) ;  /* 0x0000000000300947 */ /* 0x000fea0003800000 */
[----:B------:R-:W-:Y:S01]  /*1ed0*/  ISETP.NE.AND P0, PT, R6, R9, PT ;  /* 0x000000090600720c */ /* 0x000fe20003f05270 */
[----:B------:R-:W-:Y:S02]  /*1ee0*/  IMAD.MOV.U32 R36, RZ, RZ, 0x0 ;  /* 0x00000000ff247424 */ /* 0x000fe400078e00ff */
[----:B------:R-:W-:-:S10]  /*1ef0*/  IMAD.MOV.U32 R37, RZ, RZ, -0x80000 ;  /* 0xfff80000ff257424 */ /* 0x000fd400078e00ff */
[----:B------:R-:W-:Y:S05]  /*1f00*/  @!P0 BRA `(.L_x_23) ;  /* 0x0000000000348947 */ /* 0x000fea0003800000 */
[----:B------:R-:W-:Y:S02]  /*1f10*/  ISETP.NE.AND P0, PT, R6, 0x7ff00000, PT ;  /* 0x7ff000000600780c */ /* 0x000fe40003f05270 */
[----:B------:R-:W-:Y:S02]  /*1f20*/  LOP3.LUT R37, R17, 0x80000000, R21, 0x48, !PT ;  /* 0x8000000011257812 */ /* 0x000fe400078e4815 */
[----:B------:R-:W-:-:S13]  /*1f30*/  ISETP.EQ.OR P0, PT, R9, RZ, !P0 ;  /* 0x000000ff0900720c */ /* 0x000fda0004702670 */
[----:B------:R-:W-:Y:S02]  /*1f40*/  @P0 LOP3.LUT R6, R37, 0x7ff00000, RZ, 0xfc, !PT ;  /* 0x7ff0000025060812 */ /* 0x000fe400078efcff */
[----:B------:R-:W-:Y:S01]  /*1f50*/  @!P0 MOV R36, RZ ;  /* 0x000000ff00248202 */ /* 0x000fe20000000f00 */
[----:B------:R-:W-:Y:S02]  /*1f60*/  @P0 IMAD.MOV.U32 R36, RZ, RZ, RZ ;  /* 0x000000ffff240224 */ /* 0x000fe400078e00ff */
[----:B------:R-:W-:Y:S01]  /*1f70*/  @P0 IMAD.MOV.U32 R37, RZ, RZ, R6 ;  /* 0x000000ffff250224 */ /* 0x000fe200078e0006 */
[----:B------:R-:W-:Y:S06]  /*1f80*/  BRA `(.L_x_23) ;  /* 0x0000000000147947 */ /* 0x000fec0003800000 */
.L_x_25:
[----:B------:R-:W-:Y:S01]  /*1f90*/  LOP3.LUT R37, R21, 0x80000, RZ, 0xfc, !PT ;  /* 0x0008000015257812 */ /* 0x000fe200078efcff */
[----:B------:R-:W-:Y:S01]  /*1fa0*/  IMAD.MOV.U32 R36, RZ, RZ, R20 ;  /* 0x000000ffff247224 */ /* 0x000fe200078e0014 */
[----:B------:R-:W-:Y:S06]  /*1fb0*/  BRA `(.L_x_23) ;  /* 0x0000000000087947 */ /* 0x000fec0003800000 */
.L_x_24:
[----:B------:R-:W-:Y:S01]  /*1fc0*/  LOP3.LUT R37, R17, 0x80000, RZ, 0xfc, !PT ;  /* 0x0008000011257812 */ /* 0x000fe200078efcff */
[----:B------:R-:W-:-:S07]  /*1fd0*/  IMAD.MOV.U32 R36, RZ, RZ, R16 ;  /* 0x000000ffff247224 */ /* 0x000fce00078e0010 */
.L_x_23:
[----:B------:R-:W-:Y:S05]  /*1fe0*/  BSYNC.RECONVERGENT B4 ;  /* 0x0000000000047941 */ /* 0x000fea0003800200 */
.L_x_21:
[----:B------:R-:W-:Y:S02]  /*1ff0*/  IMAD.MOV.U32 R6, RZ, RZ, R4 ;  /* 0x000000ffff067224 */ /* 0x000fe400078e0004 */
[----:B------:R-:W-:-:S04]  /*2000*/  IMAD.MOV.U32 R7, RZ, RZ, 0x0 ;  /* 0x00000000ff077424 */ /* 0x000fc800078e00ff */
[----:B------:R-:W-:Y:S05]  /*2010*/  RET.REL.NODEC R6 `(_Z24SquaredDistanceTransformPdS_S_S_S_) ;  /* 0xffffffdc06f87950 */ /* 0x000fea0003c3ffff */
        .weak           $__internal_1_$__cuda_sm20_sqrt_rn_f32_slowpath
        .type           $__internal_1_$__cuda_sm20_sqrt_rn_f32_slowpath,@function
        .size           $__internal_1_$__cuda_sm20_sqrt_rn_f32_slowpath,(.L_x_69 - $__internal_1_$__cuda_sm20_sqrt_rn_f32_slowpath)
$__internal_1_$__cuda_sm20_sqrt_rn_f32_slowpath:
[----:B------:R-:W-:-:S13]  /*2020*/  LOP3.LUT P0, RZ, R6, 0x7fffffff, RZ, 0xc0, !PT ;  /* 0x7fffffff06ff7812 */ /* 0x000fda000780c0ff */
[----:B------:R-:W-:Y:S05]  /*2030*/  @!P0 BRA `(.L_x_26) ;  /* 0x0000000000448947 */ /* 0x000fea0003800000 */
[----:B------:R-:W-:Y:S02]  /*2040*/  FSETP.GEU.FTZ.AND P0, PT, R6, RZ, PT ;  /* 0x000000ff0600720b */ /* 0x000fe40003f1e000 */
[----:B------:R-:W-:-:S11]  /*2050*/  MOV R4, R6 ;  /* 0x0000000600047202 */ /* 0x000fd60000000f00 */
[----:B------:R-:W-:Y:S01]  /*2060*/  @!P0 IMAD.MOV.U32 R6, RZ, RZ, 0x7fffffff ;  /* 0x7fffffffff068424 */ /* 0x000fe200078e00ff */
[----:B------:R-:W-:Y:S06]  /*2070*/  @!P0 BRA `(.L_x_26) ;  /* 0x0000000000348947 */ /* 0x000fec0003800000 */
[----:B------:R-:W-:-:S13]  /*2080*/  FSETP.GTU.FTZ.AND P0, PT, |R4|, +INF , PT ;  /* 0x7f8000000400780b */ /* 0x000fda0003f1c200 */
[----:B------:R-:W-:Y:S01]  /*2090*/  @P0 FADD.FTZ R6, R4, 1 ;  /* 0x3f80000004060421 */ /* 0x000fe20000010000 */
[----:B------:R-:W-:Y:S06]  /*20a0*/  @P0 BRA `(.L_x_26) ;  /* 0x0000000000280947 */ /* 0x000fec0003800000 */
[----:B------:R-:W-:-:S13]  /*20b0*/  FSETP.NEU.FTZ.AND P0, PT, |R4|, +INF , PT ;  /* 0x7f8000000400780b */ /* 0x000fda0003f1d200 */
[----:B------:R-:W-:-:S04]  /*20c0*/  @P0 FFMA R7, R4, 1.84467440737095516160e+19, RZ ;  /* 0x5f80000004070823 */ /* 0x000fc800000000ff */
[----:B------:R-:W0:Y:S02]  /*20d0*/  @P0 MUFU.RSQ R6, R7 ;  /* 0x0000000700060308 */ /* 0x000e240000001400 */
[----:B0-----:R-:W-:Y:S01]  /*20e0*/  @P0 FMUL.FTZ R8, R7, R6 ;  /* 0x0000000607080220 */ /* 0x001fe20000410000 */
[----:B------:R-:W-:Y:S01]  /*20f0*/  @P0 FMUL.FTZ R12, R6, 0.5 ;  /* 0x3f000000060c0820 */ /* 0x000fe20000410000 */
[----:B------:R-:W-:Y:S02]  /*2100*/  @!P0 IMAD.MOV.U32 R6, RZ, RZ, R4 ;  /* 0x000000ffff068224 */ /* 0x000fe400078e0004 */
[----:B------:R-:W-:-:S04]  /*2110*/  @P0 FADD.FTZ R9, -R8, -RZ ;  /* 0x800000ff08090221 */ /* 0x000fc80000010100 */
[----:B------:R-:W-:-:S04]  /*2120*/  @P0 FFMA R9, R8, R9, R7 ;  /* 0x0000000908090223 */ /* 0x000fc80000000007 */
[----:B------:R-:W-:-:S04]  /*2130*/  @P0 FFMA R9, R9, R12, R8 ;  /* 0x0000000c09090223 */ /* 0x000fc80000000008 */
[----:B------:R-:W-:-:S07]  /*2140*/  @P0 FMUL.FTZ R6, R9, 2.3283064365386962891e-10 ;  /* 0x2f80000009060820 */ /* 0x000fce0000410000 */
.L_x_26:
[----:B------:R-:W-:Y:S02]  /*2150*/  IMAD.MOV.U32 R16, RZ, RZ, R6 ;  /* 0x000000ffff107224 */ /* 0x000fe400078e0006 */
[----:B------:R-:W-:Y:S02]  /*2160*/  IMAD.MOV.U32 R6, RZ, RZ, R17 ;  /* 0x000000ffff067224 */ /* 0x000fe400078e0011 */
[----:B------:R-:W-:-:S04]  /*2170*/  IMAD.MOV.U32 R7, RZ, RZ, 0x0 ;  /* 0x00000000ff077424 */ /* 0x000fc800078e00ff */
[----:B------:R-:W-:Y:S05]  /*2180*/  RET.REL.NODEC R6 `(_Z24SquaredDistanceTransformPdS_S_S_S_) ;  /* 0xffffffdc069c7950 */ /* 0x000fea0003c3ffff */
.L_x_27:
[----:B------:R-:W-:-:S00]  /*2190*/  BRA `(.L_x_27) ;  /* 0xfffffffc00fc7947 */ /* 0x000fc0000383ffff */
[----:B------:R-:W-:-:S00]  /*21a0*/  NOP ;  /* 0x0000000000007918 */ /* 0x000fc00000000000 */
        /* <DEDUP_REMOVED lines=13> */
.L_x_69:


//--------------------- .text._Z13tsdfTransformPdS_ --------------------------
	.section	.text._Z13tsdfTransformPdS_,"ax",@progbits
	.align	128
        .global         _Z13tsdfTransformPdS_
        .type           _Z13tsdfTransformPdS_,@function
        .size           _Z13tsdfTransformPdS_,(.L_x_70 - _Z13tsdfTransformPdS_)
        .other          _Z13tsdfTransformPdS_,@"STO_CUDA_ENTRY STV_DEFAULT"
_Z13tsdfTransformPdS_:
.text._Z13tsdfTransformPdS_:
[----:B------:R-:W-:Y:S08]  /*0000*/  LDC R1, c[0x0][0x37c] ;  /* 0x0000df00ff017b82 */ /* 0x000ff00000000800 */
[----:B------:R-:W0:Y:S01]  /*0010*/  LDC.64 R8, c[0x0][0x380] ;  /* 0x0000e000ff087b82 */ /* 0x000e220000000a00 */
[----:B------:R-:W0:Y:S02]  /*0020*/  LDCU.64 UR8, c[0x0][0x358] ;  /* 0x00006b00ff0877ac */ /* 0x000e240008000a00 */
[----:B0-----:R-:W2:Y:S04]  /*0030*/  LDG.E.64 R2, desc[UR8][R8.64+0x10] ;  /* 0x0000100808027981 */ /* 0x001ea8000c1e1b00 */
[----:B------:R-:W2:Y:S04]  /*0040*/  LDG.E.64 R4, desc[UR8][R8.64+0x18] ;  /* 0x0000180808047981 */ /* 0x000ea8000c1e1b00 */
[----:B------:R-:W3:Y:S01]  /*0050*/  LDG.E.64 R6, desc[UR8][R8.64+0x20] ;  /* 0x0000200808067981 */ /* 0x000ee2000c1e1b00 */
[----:B------:R-:W0:Y:S01]  /*0060*/  S2UR UR4, SR_CTAID.X ;  /* 0x00000000000479c3 */ /* 0x000e220000002500 */
[----:B------:R-:W0:Y:S07]  /*0070*/  S2R R11, SR_TID.X ;  /* 0x00000000000b7919 */ /* 0x000e2e0000002100 */
[----:B------:R-:W0:Y:S02]  /*0080*/  LDC R0, c[0x0][0x360] ;  /* 0x0000d800ff007b82 */ /* 0x000e240000000800 */
[----:B0-----:R-:W-:Y:S01]  /*0090*/  IMAD R11, R0, UR4, R11 ;  /* 0x00000004000b7c24 */ /* 0x001fe2000f8e020b */
[----:B--2---:R-:W-:-:S03]  /*00a0*/  DMUL R4, R2, R4 ;  /* 0x0000000402047228 */ /* 0x004fc60000000000 */
[----:B------:R-:W0:Y:S05]  /*00b0*/  I2F.F64 R2, R11 ;  /* 0x0000000b00027312 */ /* 0x000e2a0000201c00 */
[----:B---3--:R-:W-:-:S08]  /*00c0*/  DMUL R4, R4, R6 ;  /* 0x0000000604047228 */ /* 0x008fd00000000000 */
[----:B0-----:R-:W-:-:S14]  /*00d0*/  DSETP.GTU.AND P0, PT, R4, R2, PT ;  /* 0x000000020400722a */ /* 0x001fdc0003f0c000 */
[----:B------:R-:W-:Y:S05]  /*00e0*/  @!P0 EXIT ;  /* 0x000000000000894d */ /* 0x000fea0003800000 */
[----:B------:R-:W0:Y:S02]  /*00f0*/  LDC.64 R4, c[0x0][0x388] ;  /* 0x0000e200ff047b82 */ /* 0x000e240000000a00 */
[----:B0-----:R-:W-:-:S05]  /*0100*/  IMAD.WIDE R4, R11, 0x8, R4 ;  /* 0x000000080b047825 */ /* 0x001fca00078e0204 */
[----:B------:R-:W2:Y:S01]  /*0110*/  LDG.E.64 R8, desc[UR8][R4.64] ;  /* 0x0000000804087981 */ /* 0x000ea2000c1e1b00 */
[----:B------:R-:W-:Y:S01]  /*0120*/  IMAD.MOV.U32 R2, RZ, RZ, 0x1 ;  /* 0x00000001ff027424 */ /* 0x000fe200078e00ff */
[----:B------:R-:W-:Y:S01]  /*0130*/  UMOV UR4, 0xd2f1a9fc ;  /* 0xd2f1a9fc00047882 */ /* 0x000fe20000000000 */
[----:B------:R-:W-:Y:S01]  /*0140*/  UMOV UR5, 0x3f50624d ;  /* 0x3f50624d00057882 */ /* 0x000fe20000000000 */
[----:B------:R-:W-:Y:S01]  /*0150*/  BSSY.RECONVERGENT B0, `(.L_x_28) ;  /* 0x0000014000007945 */ /* 0x000fe20003800200 */
[----:B--2---:R-:W-:Y:S01]  /*0160*/  DADD R6, -RZ, |R8| ;  /* 0x00000000ff067229 */ /* 0x004fe20000000508 */
[----:B------:R-:W-:Y:S01]  /*0170*/  FSETP.GEU.AND P2, PT, |R9|, 6.5827683646048100446e-37, PT ;  /* 0x036000000900780b */ /* 0x000fe20003f4e200 */
[----:B------:R-:W-:-:S04]  /*0180*/  DSETP.GEU.AND P1, PT, |R8|, UR4, PT ;  /* 0x0000000408007e2a */ /* 0x000fc8000bf2e200 */
        /* <DEDUP_REMOVED lines=12> */
[----:B------:R-:W-:-:S07]  /*0250*/  MOV R0, 0x270 ;  /* 0x0000027000007802 */ /* 0x000fce0000000f00 */
[----:B------:R-:W-:Y:S05]  /*0260*/  CALL.REL.NOINC `($__internal_2_$__cuda_sm20_div_rn_f64_full) ;  /* 0x00000000004c7944 */ /* 0x000fea0003c00000 */
[----:B------:R-:W-:Y:S02]  /*0270*/  IMAD.MOV.U32 R2, RZ, RZ, R12 ;  /* 0x000000ffff027224 */ /* 0x000fe400078e000c */
[----:B------:R-:W-:-:S07]  /*0280*/  IMAD.MOV.U32 R3, RZ, RZ, R13 ;  /* 0x000000ffff037224 */ /* 0x000fce00078e000d */
.L_x_29:
[----:B------:R-:W-:Y:S05]  /*0290*/  BSYNC.RECONVERGENT B0 ;  /* 0x0000000000007941 */ /* 0x000fea0003800200 */
.L_x_28:
[----:B------:R-:W-:Y:S01]  /*02a0*/  DADD R8, -|R8|, 1 ;  /* 0x3ff0000008087429 */ /* 0x000fe20000000300 */
[----:B------:R-:W-:Y:S01]  /*02b0*/  UMOV UR4, 0xd2f1a9fc ;  /* 0xd2f1a9fc00047882 */ /* 0x000fe20000000000 */
[----:B------:R-:W-:Y:S01]  /*02c0*/  UMOV UR5, 0x3f50624d ;  /* 0x3f50624d00057882 */ /* 0x000fe20000000000 */
[----:B------:R-:W-:Y:S01]  /*02d0*/  FSEL R6, R2, RZ, P1 ;  /* 0x000000ff02067208 */ /* 0x000fe20000800000 */
[----:B------:R-:W-:Y:S01]  /*02e0*/  UMOV UR6, UR5 ;  /* 0x0000000500067c82 */ /* 0x000fe20008000000 */
[----:B------:R-:W-:-:S03]  /*02f0*/  FSEL R7, R3, 1.875, P1 ;  /* 0x3ff0000003077808 */ /* 0x000fc60000800000 */
[----:B------:R-:W-:Y:S02]  /*0300*/  DSETP.MAX.AND P0, P2, R8, UR4, PT ;  /* 0x0000000408007e2a */ /* 0x000fe4000ba0f000 */
[----:B------:R-:W-:-:S04]  /*0310*/  IMAD.MOV.U32 R0, RZ, RZ, R9 ;  /* 0x000000ffff007224 */ /* 0x000fc800078e0009 */
[----:B------:R-:W-:Y:S02]  /*0320*/  SEL R2, R8, UR4, P0 ;  /* 0x0000000408027c07 */ /* 0x000fe40008000000 */
[----:B------:R-:W-:Y:S01]  /*0330*/  FSEL R11, R0, UR6, P0 ;  /* 0x00000006000b7c08 */ /* 0x000fe20008000000 */
[----:B------:R-:W-:-:S05]  /*0340*/  IMAD.U32 R0, RZ, RZ, UR6 ;  /* 0x00000006ff007e24 */ /* 0x000fca000f8e00ff */
[----:B------:R-:W-:-:S05]  /*0350*/  @P2 LOP3.LUT R11, R0, 0x80000, RZ, 0xfc, !PT ;  /* 0x00080000000b2812 */ /* 0x000fca00078efcff */
[----:B------:R-:W-:-:S06]  /*0360*/  IMAD.MOV.U32 R3, RZ, RZ, R11 ;  /* 0x000000ffff037224 */ /* 0x000fcc00078e000b */
[----:B------:R-:W-:-:S07]  /*0370*/  DMUL R2, R2, R6 ;  /* 0x0000000602027228 */ /* 0x000fce0000000000 */
[----:B------:R-:W-:Y:S01]  /*0380*/  STG.E.64 desc[UR8][R4.64], R2 ;  /* 0x0000000204007986 */ /* 0x000fe2000c101b08 */
[----:B------:R-:W-:Y:S05]  /*0390*/  EXIT ;  /* 0x000000000000794d */ /* 0x000fea0003800000 */
        .weak           $__internal_2_$__cuda_sm20_div_rn_f64_full
        .type           $__internal_2_$__cuda_sm20_div_rn_f64_full,@function
        .size           $__internal_2_$__cuda_sm20_div_rn_f64_full,(.L_x_70 - $__internal_2_$__cuda_sm20_div_rn_f64_full)
$__internal_2_$__cuda_sm20_div_rn_f64_full:
[C---:B------:R-:W-:Y:S01]  /*03a0*/  FSETP.GEU.AND P0, PT, |R7|.reuse, 1.469367938527859385e-39, PT ;  /* 0x001000000700780b */ /* 0x040fe20003f0e200 */
[----:B------:R-:W-:Y:S01]  /*03b0*/  IMAD.MOV.U32 R16, RZ, RZ, 0x1 ;  /* 0x00000001ff107424 */ /* 0x000fe200078e00ff */
[----:B------:R-:W-:Y:S01]  /*03c0*/  LOP3.LUT R10, R7, 0x800fffff, RZ, 0xc0, !PT ;  /* 0x800fffff070a7812 */ /* 0x000fe200078ec0ff */
[----:B------:R-:W-:Y:S01]  /*03d0*/  IMAD.MOV.U32 R12, RZ, RZ, 0x1ca00000 ;  /* 0x1ca00000ff0c7424 */ /* 0x000fe200078e00ff */
[----:B------:R-:W-:Y:S01]  /*03e0*/  FSETP.GEU.AND P3, PT, |R9|, 1.469367938527859385e-39, PT ;  /* 0x001000000900780b */ /* 0x000fe20003f6e200 */
[----:B------:R-:W-:Y:S01]  /*03f0*/  BSSY.RECONVERGENT B1, `(.L_x_30) ;  /* 0x0000050000017945 */ /* 0x000fe20003800200 */
[----:B------:R-:W-:Y:S01]  /*0400*/  LOP3.LUT R11, R10, 0x3ff00000, RZ, 0xfc, !PT ;  /* 0x3ff000000a0b7812 */ /* 0x000fe200078efcff */
[----:B------:R-:W-:Y:S01]  /*0410*/  IMAD.MOV.U32 R10, RZ, RZ, R6 ;  /* 0x000000ffff0a7224 */ /* 0x000fe200078e0006 */
[----:B------:R-:W-:Y:S02]  /*0420*/  LOP3.LUT R14, R7, 0x7ff00000, RZ, 0xc0, !PT ;  /* 0x7ff00000070e7812 */ /* 0x000fe400078ec0ff */
[----:B------:R-:W-:-:S03]  /*0430*/  LOP3.LUT R13, R9, 0x7ff00000, RZ, 0xc0, !PT ;  /* 0x7ff00000090d7812 */ /* 0x000fc600078ec0ff */
[----:B------:R-:W-:Y:S01]  /*0440*/  @!P0 DMUL R10, R6, 8.98846567431157953865e+307 ;  /* 0x7fe00000060a8828 */ /* 0x000fe20000000000 */
[----:B------:R-:W-:-:S05]  /*0450*/  ISETP.GE.U32.AND P2, PT, R13, R14, PT ;  /* 0x0000000e0d00720c */ /* 0x000fca0003f46070 */
[----:B------:R-:W0:Y:S02]  /*0460*/  MUFU.RCP64H R17, R11 ;  /* 0x0000000b00117308 */ /* 0x000e240000001800 */
[----:B0-----:R-:W-:-:S08]  /*0470*/  DFMA R2, R16, -R10, 1 ;  /* 0x3ff000001002742b */ /* 0x001fd0000000080a */
[----:B------:R-:W-:-:S08]  /*0480*/  DFMA R2, R2, R2, R2 ;  /* 0x000000020202722b */ /* 0x000fd00000000002 */
[----:B------:R-:W-:Y:S01]  /*0490*/  DFMA R16, R16, R2, R16 ;  /* 0x000000021010722b */ /* 0x000fe20000000010 */
[----:B------:R-:W-:Y:S01]  /*04a0*/  SEL R3, R12, 0x63400000, !P2 ;  /* 0x634000000c037807 */ /* 0x000fe20005000000 */
[----:B------:R-:W-:-:S03]  /*04b0*/  IMAD.MOV.U32 R2, RZ, RZ, R8 ;  /* 0x000000ffff027224 */ /* 0x000fc600078e0008 */
[C-C-:B------:R-:W-:Y:S02]  /*04c0*/  @!P3 LOP3.LUT R18, R3.reuse, 0x80000000, R9.reuse, 0xf8, !PT ;  /* 0x800000000312b812 */ /* 0x140fe400078ef809 */
[----:B------:R-:W-:Y:S01]  /*04d0*/  LOP3.LUT R3, R3, 0x800fffff, R9, 0xf8, !PT ;  /* 0x800fffff03037812 */ /* 0x000fe200078ef809 */
[----:B------:R-:W-:Y:S01]  /*04e0*/  DFMA R20, R16, -R10, 1 ;  /* 0x3ff000001014742b */ /* 0x000fe2000000080a */
[----:B------:R-:W-:Y:S01]  /*04f0*/  @!P3 LOP3.LUT R19, R18, 0x100000, RZ, 0xfc, !PT ;  /* 0x001000001213b812 */ /* 0x000fe200078efcff */
[----:B------:R-:W-:-:S06]  /*0500*/  @!P3 IMAD.MOV.U32 R18, RZ, RZ, RZ ;  /* 0x000000ffff12b224 */ /* 0x000fcc00078e00ff */
[----:B------:R-:W-:Y:S02]  /*0510*/  @!P3 DFMA R2, R2, 2, -R18 ;  /* 0x400000000202b82b */ /* 0x000fe40000000812 */
[----:B------:R-:W-:Y:S01]  /*0520*/  DFMA R16, R16, R20, R16 ;  /* 0x000000141010722b */ /* 0x000fe20000000010 */
[----:B------:R-:W-:Y:S02]  /*0530*/  IMAD.MOV.U32 R20, RZ, RZ, R13 ;  /* 0x000000ffff147224 */ /* 0x000fe400078e000d */
[----:B------:R-:W-:Y:S01]  /*0540*/  IMAD.MOV.U32 R21, RZ, RZ, R14 ;  /* 0x000000ffff157224 */ /* 0x000fe200078e000e */
[----:B------:R-:W-:-:S04]  /*0550*/  @!P0 LOP3.LUT R21, R11, 0x7ff00000, RZ, 0xc0, !PT ;  /* 0x7ff000000b158812 */ /* 0x000fc800078ec0ff */
[----:B------:R-:W-:Y:S01]  /*0560*/  @!P3 LOP3.LUT R20, R3, 0x7ff00000, RZ, 0xc0, !PT ;  /* 0x7ff000000314b812 */ /* 0x000fe200078ec0ff */
[----:B------:R-:W-:Y:S01]  /*0570*/  DMUL R18, R16, R2 ;  /* 0x0000000210127228 */ /* 0x000fe20000000000 */
[----:B------:R-:W-:-:S03]  /*0580*/  VIADD R23, R21, 0xffffffff ;  /* 0xffffffff15177836 */ /* 0x000fc60000000000 */
[----:B------:R-:W-:-:S04]  /*0590*/  VIADD R22, R20, 0xffffffff ;  /* 0xffffffff14167836 */ /* 0x000fc80000000000 */
[----:B------:R-:W-:Y:S01]  /*05a0*/  DFMA R14, R18, -R10, R2 ;  /* 0x8000000a120e722b */ /* 0x000fe20000000002 */
[----:B------:R-:W-:-:S04]  /*05b0*/  ISETP.GT.U32.AND P0, PT, R22, 0x7feffffe, PT ;  /* 0x7feffffe1600780c */ /* 0x000fc80003f04070 */
[----:B------:R-:W-:-:S03]  /*05c0*/  ISETP.GT.U32.OR P0, PT, R23, 0x7feffffe, P0 ;  /* 0x7feffffe1700780c */ /* 0x000fc60000704470 */
[----:B------:R-:W-:-:S10]  /*05d0*/  DFMA R14, R16, R14, R18 ;  /* 0x0000000e100e722b */ /* 0x000fd40000000012 */
[----:B------:R-:W-:Y:S05]  /*05e0*/  @P0 BRA `(.L_x_31) ;  /* 0x00000000006c0947 */ /* 0x000fea0003800000 */
[----:B------:R-:W-:-:S04]  /*05f0*/  LOP3.LUT R18, R7, 0x7ff00000, RZ, 0xc0, !PT ;  /* 0x7ff0000007127812 */ /* 0x000fc800078ec0ff */
[CC--:B------:R-:W-:Y:S02]  /*0600*/  VIADDMNMX R16, R13.reuse, -R18.reuse, 0xb9600000, !PT ;  /* 0xb96000000d107446 */ /* 0x0c0fe40007800912 */
[----:B------:R-:W-:Y:S02]  /*0610*/  ISETP.GE.U32.AND P0, PT, R13, R18, PT ;  /* 0x000000120d00720c */ /* 0x000fe40003f06070 */
[----:B------:R-:W-:Y:S02]  /*0620*/  VIMNMX R16, PT, PT, R16, 0x46a00000, PT ;  /* 0x46a0000010107848 */ /* 0x000fe40003fe0100 */
[----:B------:R-:W-:-:S05]  /*0630*/  SEL R13, R12, 0x63400000, !P0 ;  /* 0x634000000c0d7807 */ /* 0x000fca0004000000 */
[----:B------:R-:W-:Y:S02]  /*0640*/  IMAD.IADD R18, R16, 0x1, -R13 ;  /* 0x0000000110127824 */ /* 0x000fe400078e0a0d */
[----:B------:R-:W-:Y:S02]  /*0650*/  IMAD.MOV.U32 R16, RZ, RZ, RZ ;  /* 0x000000ffff107224 */ /* 0x000fe400078e00ff */
[----:B------:R-:W-:-:S06]  /*0660*/  VIADD R17, R18, 0x7fe00000 ;  /* 0x7fe0000012117836 */ /* 0x000fcc0000000000 */
        /* <DEDUP_REMOVED lines=9> */
[----:B------:R-:W-:Y:S02]  /*0700*/  IMAD.MOV R3, RZ, RZ, -R18 ;  /* 0x000000ffff037224 */ /* 0x000fe400078e0a12 */
[----:B------:R-:W-:-:S06]  /*0710*/  IMAD.MOV.U32 R2, RZ, RZ, RZ ;  /* 0x000000ffff027224 */ /* 0x000fcc00078e00ff */
[----:B------:R-:W-:Y:S02]  /*0720*/  DFMA R2, R12, -R2, R14 ;  /* 0x800000020c02722b */ /* 0x000fe4000000000e */
[----:B------:R-:W-:-:S04]  /*0730*/  DMUL.RP R14, R14, R16 ;  /* 0x000000100e0e7228 */ /* 0x000fc80000008000 */
[----:B------:R-:W-:-:S04]  /*0740*/  IADD3 R2, PT, PT, -R18, -0x43300000, RZ ;  /* 0xbcd0000012027810 */ /* 0x000fc80007ffe1ff */
[----:B------:R-:W-:Y:S02]  /*0750*/  FSETP.NEU.AND P0, PT, |R3|, R2, PT ;  /* 0x000000020300720b */ /* 0x000fe40003f0d200 */
[----:B------:R-:W-:Y:S02]  /*0760*/  LOP3.LUT R7, R15, R7, RZ, 0x3c, !PT ;  /* 0x000000070f077212 */ /* 0x000fe400078e3cff */
[----:B------:R-:W-:Y:S02]  /*0770*/  FSEL R12, R14, R12, !P0 ;  /* 0x0000000c0e0c7208 */ /* 0x000fe40004000000 */
[----:B------:R-:W-:Y:S01]  /*0780*/  FSEL R13, R7, R13, !P0 ;  /* 0x0000000d070d7208 */ /* 0x000fe20004000000 */
[----:B------:R-:W-:Y:S06]  /*0790*/  BRA `(.L_x_32) ;  /* 0x0000000000547947 */ /* 0x000fec0003800000 */
.L_x_31:
        /* <DEDUP_REMOVED lines=11> */
[----:B------:R-:W-:Y:S01]  /*0850*/  @P0 LOP3.LUT R2, R13, 0x7ff00000, RZ, 0xfc, !PT ;  /* 0x7ff000000d020812 */ /* 0x000fe200078efcff */
[----:B------:R-:W-:Y:S02]  /*0860*/  @!P0 IMAD.MOV.U32 R12, RZ, RZ, RZ ;  /* 0x000000ffff0c8224 */ /* 0x000fe400078e00ff */
[----:B------:R-:W-:Y:S02]  /*0870*/  @P0 IMAD.MOV.U32 R12, RZ, RZ, RZ ;  /* 0x000000ffff0c0224 */ /* 0x000fe400078e00ff */
[----:B------:R-:W-:Y:S01]  /*0880*/  @P0 IMAD.MOV.U32 R13, RZ, RZ, R2 ;  /* 0x000000ffff0d0224 */ /* 0x000fe200078e0002 */
[----:B------:R-:W-:Y:S06]  /*0890*/  BRA `(.L_x_32) ;  /* 0x0000000000147947 */ /* 0x000fec0003800000 */
.L_x_34:
[----:B------:R-:W-:Y:S01]  /*08a0*/  LOP3.LUT R13, R7, 0x80000, RZ, 0xfc, !PT ;  /* 0x00080000070d7812 */ /* 0x000fe200078efcff */
[----:B------:R-:W-:Y:S01]  /*08b0*/  IMAD.MOV.U32 R12, RZ, RZ, R6 ;  /* 0x000000ffff0c7224 */ /* 0x000fe200078e0006 */
[----:B------:R-:W-:Y:S06]  /*08c0*/  BRA `(.L_x_32) ;  /* 0x0000000000087947 */ /* 0x000fec0003800000 */
.L_x_33:
[----:B------:R-:W-:Y:S01]  /*08d0*/  LOP3.LUT R13, R9, 0x80000, RZ, 0xfc, !PT ;  /* 0x00080000090d7812 */ /* 0x000fe200078efcff */
[----:B------:R-:W-:-:S07]  /*08e0*/  IMAD.MOV.U32 R12, RZ, RZ, R8 ;  /* 0x000000ffff0c7224 */ /* 0x000fce00078e0008 */
.L_x_32:
[----:B------:R-:W-:Y:S05]  /*08f0*/  BSYNC.RECONVERGENT B1 ;  /* 0x0000000000017941 */ /* 0x000fea0003800200 */
.L_x_30:
[----:B------:R-:W-:Y:S02]  /*0900*/  IMAD.MOV.U32 R2, RZ, RZ, R0 ;  /* 0x000000ffff027224 */ /* 0x000fe400078e0000 */
[----:B------:R-:W-:-:S04]  /*0910*/  IMAD.MOV.U32 R3, RZ, RZ, 0x0 ;  /* 0x00000000ff037424 */ /* 0x000fc800078e00ff */
[----:B------:R-:W-:Y:S05]  /*0920*/  RET.REL.NODEC R2 `(_Z13tsdfTransformPdS_) ;  /* 0xfffffff402b47950 */ /* 0x000fea0003c3ffff */
.L_x_35:
        /* <DEDUP_REMOVED lines=13> */
.L_x_70:


//--------------------- .text._Z24calculate_occupancy_probPdS_S_S_ --------------------------
	.section	.text._Z24calculate_occupancy_probPdS_S_S_,"ax",@progbits
	.align	128
        .global         _Z24calculate_occupancy_probPdS_S_S_
        .type           _Z24calculate_occupancy_probPdS_S_S_,@function
        .size           _Z24calculate_occupancy_probPdS_S_S_,(.L_x_71 - _Z24calculate_occupancy_probPdS_S_S_)
        .other          _Z24calculate_occupancy_probPdS_S_S_,@"STO_CUDA_ENTRY STV_DEFAULT"
_Z24calculate_occupancy_probPdS_S_S_:
.text._Z24calculate_occupancy_probPdS_S_S_:
[----:B------:R-:W-:Y:S08]  /*0000*/  LDC R1, c[0x0][0x37c] ;  /* 0x0000df00ff017b82 */ /* 0x000ff00000000800 */
[----:B------:R-:W0:Y:S01]  /*0010*/  LDC.64 R6, c[0x0][0x380] ;  /* 0x0000e000ff067b82 */ /* 0x000e220000000a00 */
[----:B------:R-:W0:Y:S01]  /*0020*/  LDCU.64 UR8, c[0x0][0x358] ;  /* 0x00006b00ff0877ac */ /* 0x000e220008000a00 */
[----:B------:R-:W1:Y:S06]  /*0030*/  S2R R0, SR_TID.X ;  /* 0x0000000000007919 */ /* 0x000e6c0000002100 */
[----:B------:R-:W1:Y:S08]  /*0040*/  S2UR UR4, SR_CTAID.X ;  /* 0x00000000000479c3 */ /* 0x000e700000002500 */
[----:B------:R-:W2:Y:S01]  /*0050*/  LDC.64 R42, c[0x0][0x390] ;  /* 0x0000e400ff2a7b82 */ /* 0x000ea20000000a00 */
[----:B0-----:R-:W3:Y:S04]  /*0060*/  LDG.E.64 R8, desc[UR8][R6.64] ;  /* 0x0000000806087981 */ /* 0x001ee8000c1e1b00 */
[----:B------:R-:W4:Y:S04]  /*0070*/  LDG.E.64 R46, desc[UR8][R6.64+0x10] ;  /* 0x00001008062e7981 */ /* 0x000f28000c1e1b00 */
[----:B------:R-:W2:Y:S01]  /*0080*/  LDG.E.64 R2, desc[UR8][R6.64+0x20] ;  /* 0x0000200806027981 */ /* 0x000ea2000c1e1b00 */
[----:B------:R-:W0:Y:S01]  /*0090*/  LDC.64 R52, c[0x0][0x388] ;  /* 0x0000e200ff347b82 */ /* 0x000e220000000a00 */
[----:B------:R-:W-:-:S02]  /*00a0*/  IMAD.MOV.U32 R54, RZ, RZ, 0x1 ;  /* 0x00000001ff367424 */ /* 0x000fc400078e00ff */
[----:B------:R-:W5:Y:S04]  /*00b0*/  LDG.E.64 R62, desc[UR8][R6.64+0x30] ;  /* 0x00003008063e7981 */ /* 0x000f68000c1e1b00 */
[----:B------:R-:W5:Y:S04]  /*00c0*/  LDG.E.64 R40, desc[UR8][R6.64+0x38] ;  /* 0x0000380806287981 */ /* 0x000f68000c1e1b00 */
[----:B------:R-:W5:Y:S04]  /*00d0*/  LDG.E.64 R38, desc[UR8][R6.64+0x58] ;  /* 0x0000580806267981 */ /* 0x000f68000c1e1b00 */
[----:B------:R-:W5:Y:S04]  /*00e0*/  LDG.E.64 R36, desc[UR8][R6.64+0x60] ;  /* 0x0000600806247981 */ /* 0x000f68000c1e1b00 */
[----:B------:R-:W5:Y:S04]  /*00f0*/  LDG.E.64 R34, desc[UR8][R6.64+0x68] ;  /* 0x0000680806227981 */ /* 0x000f68000c1e1b00 */
[----:B------:R-:W5:Y:S04]  /*0100*/  LDG.E.64 R32, desc[UR8][R6.64+0x70] ;  /* 0x0000700806207981 */ /* 0x000f68000c1e1b00 */
[----:B0-----:R-:W2:Y:S04]  /*0110*/  LDG.E.64 R48, desc[UR8][R52.64+0x18] ;  /* 0x0000180834307981 */ /* 0x001ea8000c1e1b00 */
[----:B------:R-:W2:Y:S04]  /*0120*/  LDG.E.64 R44, desc[UR8][R52.64+0x20] ;  /* 0x00002008342c7981 */ /* 0x000ea8000c1e1b00 */
[----:B------:R-:W5:Y:S04]  /*0130*/  LDG.E.64 R30, desc[UR8][R6.64+0x78] ;  /* 0x00007808061e7981 */ /* 0x000f68000c1e1b00 */
[----:B------:R-:W5:Y:S04]  /*0140*/  LDG.E.64 R28, desc[UR8][R6.64+0x80] ;  /* 0x00008008061c7981 */ /* 0x000f68000c1e1b00 */
[----:B------:R-:W5:Y:S04]  /*0150*/  LDG.E.64 R26, desc[UR8][R6.64+0x88] ;  /* 0x00008808061a7981 */ /* 0x000f68000c1e1b00 */
[----:B------:R-:W5:Y:S04]  /*0160*/  LDG.E.64 R24, desc[UR8][R6.64+0x90] ;  /* 0x0000900806187981 */ /* 0x000f68000c1e1b00 */
[----:B------:R-:W5:Y:S04]  /*0170*/  LDG.E.64 R22, desc[UR8][R6.64+0x98] ;  /* 0x0000980806167981 */ /* 0x000f68000c1e1b00 */
[----:B------:R-:W5:Y:S04]  /*0180*/  LDG.E.64 R20, desc[UR8][R6.64+0xa0] ;  /* 0x0000a00806147981 */ /* 0x000f68000c1e1b00 */
[----:B------:R-:W5:Y:S04]  /*0190*/  LDG.E.64 R18, desc[UR8][R6.64+0xa8] ;  /* 0x0000a80806127981 */ /* 0x000f68000c1e1b00 */
[----:B------:R0:W5:Y:S04]  /*01a0*/  LDG.E.64 R16, desc[UR8][R6.64+0xb0] ;  /* 0x0000b00806107981 */ /* 0x000168000c1e1b00 */
[----:B------:R-:W5:Y:S04]  /*01b0*/  LDG.E.64 R14, desc[UR8][R52.64] ;  /* 0x00000008340e7981 */ /* 0x000f68000c1e1b00 */
[----:B------:R-:W5:Y:S04]  /*01c0*/  LDG.E.64 R12, desc[UR8][R52.64+0x28] ;  /* 0x00002808340c7981 */ /* 0x000f68000c1e1b00 */
[----:B------:R-:W5:Y:S01]  /*01d0*/  LDG.E.64 R10, desc[UR8][R52.64+0x30] ;  /* 0x00003008340a7981 */ /* 0x000f62000c1e1b00 */
[----:B---3--:R-:W1:Y:S02]  /*01e0*/  F2I.F64.TRUNC R9, R8 ;  /* 0x0000000800097311 */ /* 0x008e64000030d100 */
[----:B-1----:R-:W-:-:S06]  /*01f0*/  IMAD R5, R9, R0, UR4 ;  /* 0x0000000409057e24 */ /* 0x002fcc000f8e0200 */
[----:B----4-:R-:W1:Y:S01]  /*0200*/  MUFU.RCP64H R55, R47 ;  /* 0x0000002f00377308 */ /* 0x010e620000001800 */
[----:B------:R-:W5:Y:S01]  /*0210*/  LDG.E.64 R8, desc[UR8][R52.64+0x38] ;  /* 0x0000380834087981 */ /* 0x000f62000c1e1b00 */
[----:B--2---:R-:W-:-:S03]  /*0220*/  IMAD.WIDE R42, R5, 0x8, R42 ;  /* 0x00000008052a7825 */ /* 0x004fc600078e022a */
[----:B------:R2:W3:Y:S04]  /*0230*/  LDG.E.64 R4, desc[UR8][R52.64+0x10] ;  /* 0x0000100834047981 */ /* 0x0004e8000c1e1b00 */
[----:B------:R-:W4:Y:S01]  /*0240*/  LDG.E.64 R42, desc[UR8][R42.64] ;  /* 0x000000082a2a7981 */ /* 0x000f22000c1e1b00 */
[----:B-1----:R-:W-:-:S08]  /*0250*/  DFMA R50, -R46, R54, 1 ;  /* 0x3ff000002e32742b */ /* 0x002fd00000000136 */
[----:B------:R-:W-:Y:S02]  /*0260*/  DFMA R56, R50, R50, R50 ;  /* 0x000000323238722b */ /* 0x000fe40000000032 */
[----:B------:R-:W1:Y:S06]  /*0270*/  I2F.F64.U32 R50, UR4 ;  /* 0x0000000400327d12 */ /* 0x000e6c0008201800 */
[----:B------:R-:W-:-:S08]  /*0280*/  DFMA R56, R54, R56, R54 ;  /* 0x000000383638722b */ /* 0x000fd00000000036 */
[----:B0-----:R-:W-:Y:S02]  /*0290*/  DFMA R6, -R46, R56, 1 ;  /* 0x3ff000002e06742b */ /* 0x001fe40000000138 */
[----:B-1----:R-:W-:-:S06]  /*02a0*/  DADD R50, -R2, R50 ;  /* 0x0000000002327229 */ /* 0x002fcc0000000132 */
[----:B------:R-:W-:Y:S01]  /*02b0*/  DFMA R6, R56, R6, R56 ;  /* 0x000000063806722b */ /* 0x000fe20000000038 */
[----:B------:R-:W-:Y:S01]  /*02c0*/  BSSY.RECONVERGENT B0, `(.L_x_36) ;  /* 0x0000013000007945 */ /* 0x000fe20003800200 */
[----:B----4-:R-:W-:-:S08]  /*02d0*/  DMUL R50, R42, R50 ;  /* 0x000000322a327228 */ /* 0x010fd00000000000 */
[----:B------:R-:W-:-:S08]  /*02e0*/  DMUL R2, R50, R6 ;  /* 0x0000000632027228 */ /* 0x000fd00000000000 */
[----:B--2---:R-:W-:-:S08]  /*02f0*/  DFMA R52, -R46, R2, R50 ;  /* 0x000000022e34722b */ /* 0x004fd00000000132 */
[----:B------:R-:W-:Y:S01]  /*0300*/  DFMA R2, R6, R52, R2 ;  /* 0x000000340602722b */ /* 0x000fe20000000002 */
[----:B------:R-:W-:Y:S01]  /*0310*/  FSETP.GEU.AND P1, PT, |R51|, 6.5827683646048100446e-37, PT ;  /* 0x036000003300780b */ /* 0x000fe20003f2e200 */
[----:B---3--:R0:W1:Y:S08]  /*0320*/  F2I.F64.TRUNC R5, R4 ;  /* 0x0000000400057311 */ /* 0x008070000030d100 */
[----:B------:R-:W-:Y:S01]  /*0330*/  FFMA R52, RZ, R47, R3 ;  /* 0x0000002fff347223 */ /* 0x000fe20000000003 */
[----:B------:R0:W2:Y:S04]  /*0340*/  F2I.F64.TRUNC R6, R48 ;  /* 0x0000003000067311 */ /* 0x0000a8000030d100 */
[----:B------:R-:W-:-:S04]  /*0350*/  FSETP.GT.AND P0, PT, |R52|, 1.469367938527859385e-39, PT ;  /* 0x001000003400780b */ /* 0x000fc80003f04200 */
[----:B------:R0:W3:Y:S09]  /*0360*/  F2I.F64.TRUNC R7, R44 ;  /* 0x0000002c00077311 */ /* 0x0000f2000030d100 */
[----:B-12---:R-:W-:Y:S05]  /*0370*/  @P0 BRA P1, `(.L_x_37) ;  /* 0x00000000001c0947 */ /* 0x006fea0000800000 */
[----:B0-----:R-:W-:Y:S01]  /*0380*/  IMAD.MOV.U32 R44, RZ, RZ, R50 ;  /* 0x000000ffff2c7224 */ /* 0x001fe200078e0032 */
[----:B------:R-:W-:Y:S01]  /*0390*/  MOV R4, 0x3d0 ;  /* 0x000003d000047802 */ /* 0x000fe20000000f00 */
[----:B------:R-:W-:Y:S02]  /*03a0*/  IMAD.MOV.U32 R45, RZ, RZ, R51 ;  /* 0x000000ffff2d7224 */ /* 0x000fe400078e0033 */
[----:B------:R-:W-:-:S07]  /*03b0*/  IMAD.MOV.U32 R49, RZ, RZ, R47 ;  /* 0x000000ffff317224 */ /* 0x000fce00078e002f */
[----:B---3-5:R-:W-:Y:S05]  /*03c0*/  CALL.REL.NOINC `($__internal_3_$__cuda_sm20_div_rn_f64_full) ;  /* 0x0000000800287944 */ /* 0x028fea0003c00000 */
[----:B------:R-:W-:Y:S02]  /*03d0*/  IMAD.MOV.U32 R2, RZ, RZ, R52 ;  /* 0x000000ffff027224 */ /* 0x000fe400078e0034 */
[----:B------:R-:W-:-:S07]  /*03e0*/  IMAD.MOV.U32 R3, RZ, RZ, R53 ;  /* 0x000000ffff037224 */ /* 0x000fce00078e0035 */
.L_x_37:
[----:B------:R-:W-:Y:S05]  /*03f0*/  BSYNC.RECONVERGENT B0 ;  /* 0x0000000000007941 */ /* 0x000fea0003800200 */
.L_x_36:
[----:B-----5:R-:W1:Y:S01]  /*0400*/  MUFU.RCP64H R47, R63 ;  /* 0x0000003f002f7308 */ /* 0x020e620000001800 */
[----:B------:R-:W-:Y:S01]  /*0410*/  IMAD.MOV.U32 R46, RZ, RZ, 0x1 ;  /* 0x00000001ff2e7424 */ /* 0x000fe200078e00ff */
[----:B------:R-:W-:Y:S06]  /*0420*/  BSSY.RECONVERGENT B0, `(.L_x_38) ;  /* 0x0000016000007945 */ /* 0x000fec0003800200 */
[----:B0-----:R-:W0:Y:S01]  /*0430*/  I2F.F64.U32 R44, R0 ;  /* 0x00000000002c7312 */ /* 0x001e220000201800 */
[----:B-1----:R-:W-:Y:S02]  /*0440*/  DFMA R48, -R62, R46, 1 ;  /* 0x3ff000003e30742b */ /* 0x002fe4000000012e */
[----:B0-----:R-:W-:-:S06]  /*0450*/  DADD R44, -R40, R44 ;  /* 0x00000000282c7229 */ /* 0x001fcc000000012c */
[----:B------:R-:W-:Y:S02]  /*0460*/  DFMA R48, R48, R48, R48 ;  /* 0x000000303030722b */ /* 0x000fe40000000030 */
[----:B------:R-:W-:-:S06]  /*0470*/  DMUL R44, R42, R44 ;  /* 0x0000002c2a2c7228 */ /* 0x000fcc0000000000 */
[----:B------:R-:W-:-:S08]  /*0480*/  DFMA R48, R46, R48, R46 ;  /* 0x000000302e30722b */ /* 0x000fd0000000002e */
[----:B------:R-:W-:Y:S01]  /*0490*/  DFMA R40, -R62, R48, 1 ;  /* 0x3ff000003e28742b */ /* 0x000fe20000000130 */
[----:B------:R-:W-:-:S07]  /*04a0*/  FSETP.GEU.AND P1, PT, |R45|, 6.5827683646048100446e-37, PT ;  /* 0x036000002d00780b */ /* 0x000fce0003f2e200 */
        /* <DEDUP_REMOVED lines=8> */
[----:B------:R-:W-:Y:S01]  /*0530*/  MOV R4, 0x560 ;  /* 0x0000056000047802 */ /* 0x000fe20000000f00 */
[----:B------:R-:W-:-:S07]  /*0540*/  IMAD.MOV.U32 R49, RZ, RZ, R63 ;  /* 0x000000ffff317224 */ /* 0x000fce00078e003f */
[----:B---3--:R-:W-:Y:S05]  /*0550*/  CALL.REL.NOINC `($__internal_3_$__cuda_sm20_div_rn_f64_full) ;  /* 0x0000000400c47944 */ /* 0x008fea0003c00000 */
[----:B------:R-:W-:Y:S02]  /*0560*/  IMAD.MOV.U32 R40, RZ, RZ, R52 ;  /* 0x000000ffff287224 */ /* 0x000fe400078e0034 */
[----:B------:R-:W-:-:S07]  /*0570*/  IMAD.MOV.U32 R41, RZ, RZ, R53 ;  /* 0x000000ffff297224 */ /* 0x000fce00078e0035 */
.L_x_39:
[----:B------:R-:W-:Y:S05]  /*0580*/  BSYNC.RECONVERGENT B0 ;  /* 0x0000000000007941 */ /* 0x000fea0003800200 */
.L_x_38:
[----:B------:R-:W0:Y:S01]  /*0590*/  MUFU.RCP64H R45, R15 ;  /* 0x0000000f002d7308 */ /* 0x000e220000001800 */
[----:B------:R-:W-:Y:S01]  /*05a0*/  IMAD.MOV.U32 R44, RZ, RZ, 0x1 ;  /* 0x00000001ff2c7424 */ /* 0x000fe200078e00ff */
[-C--:B------:R-:W-:Y:S01]  /*05b0*/  DMUL R36, R36, R40.reuse ;  /* 0x0000002824247228 */ /* 0x080fe20000000000 */
[----:B------:R-:W-:Y:S01]  /*05c0*/  BSSY.RECONVERGENT B0, `(.L_x_40) ;  /* 0x000001f000007945 */ /* 0x000fe20003800200 */
[-C--:B------:R-:W-:Y:S02]  /*05d0*/  DMUL R28, R28, R40.reuse ;  /* 0x000000281c1c7228 */ /* 0x080fe40000000000 */
[----:B------:R-:W-:-:S04]  /*05e0*/  DMUL R20, R20, R40 ;  /* 0x0000002814147228 */ /* 0x000fc80000000000 */
[-C--:B------:R-:W-:Y:S02]  /*05f0*/  DFMA R36, R38, R2.reuse, R36 ;  /* 0x000000022624722b */ /* 0x080fe40000000024 */
[-C--:B------:R-:W-:Y:S02]  /*0600*/  DFMA R28, R30, R2.reuse, R28 ;  /* 0x000000021e1c722b */ /* 0x080fe4000000001c */
[----:B------:R-:W-:Y:S02]  /*0610*/  DFMA R20, R22, R2, R20 ;  /* 0x000000021614722b */ /* 0x000fe40000000014 */
[----:B0-----:R-:W-:Y:S02]  /*0620*/  DFMA R46, -R14, R44, 1 ;  /* 0x3ff000000e2e742b */ /* 0x001fe4000000012c */
[-C--:B------:R-:W-:Y:S02]  /*0630*/  DFMA R34, R34, R42.reuse, R36 ;  /* 0x0000002a2222722b */ /* 0x080fe40000000024 */
[----:B------:R-:W-:-:S02]  /*0640*/  DFMA R26, R26, R42, R28 ;  /* 0x0000002a1a1a722b */ /* 0x000fc4000000001c */
[----:B------:R-:W-:Y:S02]  /*0650*/  DFMA R18, R18, R42, R20 ;  /* 0x0000002a1212722b */ /* 0x000fe40000000014 */
[----:B------:R-:W-:Y:S02]  /*0660*/  DFMA R46, R46, R46, R46 ;  /* 0x0000002e2e2e722b */ /* 0x000fe4000000002e */
[----:B------:R-:W-:Y:S02]  /*0670*/  DADD R32, R32, R34 ;  /* 0x0000000020207229 */ /* 0x000fe40000000022 */
[----:B------:R-:W-:Y:S02]  /*0680*/  DADD R24, R24, R26 ;  /* 0x0000000018187229 */ /* 0x000fe4000000001a */
[----:B------:R-:W-:Y:S02]  /*0690*/  DADD R16, R16, R18 ;  /* 0x0000000010107229 */ /* 0x000fe40000000012 */
[----:B------:R-:W-:-:S02]  /*06a0*/  DFMA R46, R44, R46, R44 ;  /* 0x0000002e2c2e722b */ /* 0x000fc4000000002c */
[----:B------:R-:W-:-:S06]  /*06b0*/  DADD R44, -R12, R32 ;  /* 0x000000000c2c7229 */ /* 0x000fcc0000000120 */
[----:B------:R-:W-:-:S04]  /*06c0*/  DFMA R34, -R14, R46, 1 ;  /* 0x3ff000000e22742b */ /* 0x000fc8000000012e */
[----:B------:R-:W-:-:S04]  /*06d0*/  FSETP.GEU.AND P1, PT, |R45|, 6.5827683646048100446e-37, PT ;  /* 0x036000002d00780b */ /* 0x000fc80003f2e200 */
        /* <DEDUP_REMOVED lines=13> */
.L_x_41:
[----:B------:R-:W-:Y:S05]  /*07b0*/  BSYNC.RECONVERGENT B0 ;  /* 0x0000000000007941 */ /* 0x000fea0003800200 */
.L_x_40:
[----:B------:R-:W0:Y:S01]  /*07c0*/  MUFU.RCP64H R3, R15 ;  /* 0x0000000f00037308 */ /* 0x000e220000001800 */
[----:B------:R-:W-:Y:S01]  /*07d0*/  IMAD.MOV.U32 R2, RZ, RZ, 0x1 ;  /* 0x00000001ff027424 */ /* 0x000fe200078e00ff */
[----:B------:R-:W-:Y:S01]  /*07e0*/  DADD R44, -R10, R24 ;  /* 0x000000000a2c7229 */ /* 0x000fe20000000118 */
[----:B------:R-:W-:Y:S05]  /*07f0*/  BSSY.RECONVERGENT B0, `(.L_x_42) ;  /* 0x0000014000007945 */ /* 0x000fea0003800200 */
[----:B------:R1:W2:Y:S04]  /*0800*/  F2I.F64.FLOOR R0, R12 ;  /* 0x0000000c00007311 */ /* 0x0002a80000305100 */
[----:B------:R-:W-:Y:S01]  /*0810*/  FSETP.GEU.AND P1, PT, |R45|, 6.5827683646048100446e-37, PT ;  /* 0x036000002d00780b */ /* 0x000fe20003f2e200 */
[----:B0-----:R-:W-:-:S08]  /*0820*/  DFMA R18, -R14, R2, 1 ;  /* 0x3ff000000e12742b */ /* 0x001fd00000000102 */
        /* <DEDUP_REMOVED lines=9> */
[----:B-12---:R-:W-:Y:S05]  /*08c0*/  @P0 BRA P1, `(.L_x_43) ;  /* 0x0000000000180947 */ /* 0x006fea0000800000 */
[----:B------:R-:W-:Y:S01]  /*08d0*/  IMAD.MOV.U32 R46, RZ, RZ, R14 ;  /* 0x000000ffff2e7224 */ /* 0x000fe200078e000e */
[----:B------:R-:W-:Y:S01]  /*08e0*/  MOV R4, 0x910 ;  /* 0x0000091000047802 */ /* 0x000fe20000000f00 */
[----:B------:R-:W-:-:S07]  /*08f0*/  IMAD.MOV.U32 R49, RZ, RZ, R15 ;  /* 0x000000ffff317224 */ /* 0x000fce00078e000f */
[----:B---3--:R-:W-:Y:S05]  /*0900*/  CALL.REL.NOINC `($__internal_3_$__cuda_sm20_div_rn_f64_full) ;  /* 0x0000000000d87944 */ /* 0x008fea0003c00000 */
[----:B------:R-:W-:Y:S02]  /*0910*/  IMAD.MOV.U32 R2, RZ, RZ, R52 ;  /* 0x000000ffff027224 */ /* 0x000fe400078e0034 */
[----:B------:R-:W-:-:S07]  /*0920*/  IMAD.MOV.U32 R3, RZ, RZ, R53 ;  /* 0x000000ffff037224 */ /* 0x000fce00078e0035 */
.L_x_43:
[----:B------:R-:W-:Y:S05]  /*0930*/  BSYNC.RECONVERGENT B0 ;  /* 0x0000000000007941 */ /* 0x000fea0003800200 */
.L_x_42:
        /* <DEDUP_REMOVED lines=23> */
.L_x_45:
[----:B------:R-:W-:Y:S05]  /*0ab0*/  BSYNC.RECONVERGENT B0 ;  /* 0x0000000000007941 */ /* 0x000fea0003800200 */
.L_x_44:
[----:B------:R-:W0:Y:S02]  /*0ac0*/  F2I.F64.FLOOR R11, R8 ;  /* 0x00000008000b7311 */ /* 0x000e240000305100 */
[----:B0-----:R-:W-:Y:S02]  /*0ad0*/  ISETP.GE.AND P0, PT, R11, R6, PT ;  /* 0x000000060b00720c */ /* 0x001fe40003f06270 */
[C---:B------:R-:W-:Y:S02]  /*0ae0*/  LOP3.LUT R3, R2.reuse, R11, RZ, 0xfc, !PT ;  /* 0x0000000b02037212 */ /* 0x040fe400078efcff */
[----:B------:R-:W-:-:S04]  /*0af0*/  ISETP.GE.OR P0, PT, R2, R5, P0 ;  /* 0x000000050200720c */ /* 0x000fc80000706670 */
[----:B------:R-:W-:-:S04]  /*0b00*/  ISETP.LT.OR P0, PT, R3, RZ, P0 ;  /* 0x000000ff0300720c */ /* 0x000fc80000701670 */
[----:B------:R-:W-:-:S04]  /*0b10*/  ISETP.LT.OR P0, PT, R0, RZ, P0 ;  /* 0x000000ff0000720c */ /* 0x000fc80000701670 */
[----:B---3--:R-:W-:-:S13]  /*0b20*/  ISETP.GE.OR P0, PT, R0, R7, P0 ;  /* 0x000000070000720c */ /* 0x008fda0000706670 */
[----:B------:R-:W-:Y:S05]  /*0b30*/  @P0 EXIT ;  /* 0x000000000000094d */ /* 0x000fea0003800000 */
[----:B------:R-:W0:Y:S01]  /*0b40*/  LDC.64 R8, c[0x0][0x398] ;  /* 0x0000e600ff087b82 */ /* 0x000e220000000a00 */
[----:B------:R-:W-:-:S04]  /*0b50*/  IMAD R0, R6, R0, R11 ;  /* 0x0000000006007224 */ /* 0x000fc800078e020b */
[----:B------:R-:W-:-:S04]  /*0b60*/  IMAD R3, R5, R0, R2 ;  /* 0x0000000005037224 */ /* 0x000fc800078e0202 */
[----:B0-----:R-:W-:-:S05]  /*0b70*/  IMAD.WIDE R2, R3, 0x8, R8 ;  /* 0x0000000803027825 */ /* 0x001fca00078e0208 */
[----:B------:R-:W2:Y:S01]  /*0b80*/  LDG.E.64 R4, desc[UR8][R2.64] ;  /* 0x0000000802047981 */ /* 0x000ea2000c1e1b00 */
[----:B------:R-:W-:Y:S01]  /*0b90*/  UMOV UR4, 0x60000000 ;  /* 0x6000000000047882 */ /* 0x000fe20000000000 */
[----:B------:R-:W-:Y:S02]  /*0ba0*/  UMOV UR5, 0x3feb1d10 ;  /* 0x3feb1d1000057882 */ /* 0x000fe40000000000 */
[----:B--2---:R-:W-:Y:S01]  /*0bb0*/  DADD R4, R4, UR4 ;  /* 0x0000000404047e29 */ /* 0x004fe20008000000 */
[----:B------:R-:W-:Y:S02]  /*0bc0*/  UMOV UR5, 0x400bcf0d ;  /* 0x400bcf0d00057882 */ /* 0x000fe40000000000 */
[----:B------:R-:W-:Y:S02]  /*0bd0*/  UMOV UR6, UR5 ;  /* 0x0000000500067c82 */ /* 0x000fe40008000000 */
[----:B------:R-:W-:-:S03]  /*0be0*/  IMAD.U32 R6, RZ, RZ, UR6 ;  /* 0x00000006ff067e24 */ /* 0x000fc6000f8e00ff */
[----:B------:R-:W-:Y:S02]  /*0bf0*/  DSETP.MIN.AND P0, P1, R4, UR4, PT ;  /* 0x0000000404007e2a */ /* 0x000fe4000b900000 */
[----:B------:R-:W-:-:S04]  /*0c00*/  IMAD.MOV.U32 R0, RZ, RZ, R5 ;  /* 0x000000ffff007224 */ /* 0x000fc800078e0005 */
[----:B------:R-:W-:Y:S02]  /*0c10*/  SEL R4, R4, UR4, P0 ;  /* 0x0000000404047c07 */ /* 0x000fe40008000000 */
[----:B------:R-:W-:-:S06]  /*0c20*/  FSEL R7, R0, UR6, P0 ;  /* 0x0000000600077c08 */ /* 0x000fcc0008000000 */
[----:B------:R-:W-:-:S05]  /*0c30*/  @P1 LOP3.LUT R7, R6, 0x80000, RZ, 0xfc, !PT ;  /* 0x0008000006071812 */ /* 0x000fca00078efcff */
[----:B------:R-:W-:-:S05]  /*0c40*/  IMAD.MOV.U32 R5, RZ, RZ, R7 ;  /* 0x000000ffff057224 */ /* 0x000fca00078e0007 */
[----:B------:R-:W-:Y:S01]  /*0c50*/  STG.E.64 desc[UR8][R2.64], R4 ;  /* 0x0000000402007986 */ /* 0x000fe2000c101b08 */
[----:B------:R-:W-:Y:S05]  /*0c60*/  EXIT ;  /* 0x000000000000794d */ /* 0x000fea0003800000 */
        .weak           $__internal_3_$__cuda_sm20_div_rn_f64_full
        .type           $__internal_3_$__cuda_sm20_div_rn_f64_full,@function
        .size           $__internal_3_$__cuda_sm20_div_rn_f64_full,(.L_x_71 - $__internal_3_$__cuda_sm20_div_rn_f64_full)
$__internal_3_$__cuda_sm20_div_rn_f64_full:
[----:B------:R-:W-:Y:S01]  /*0c70*/  FSETP.GEU.AND P2, PT, |R45|, 1.469367938527859385e-39, PT ;  /* 0x001000002d00780b */ /* 0x000fe20003f4e200 */
[----:B------:R-:W-:Y:S01]  /*0c80*/  IMAD.MOV.U32 R48, RZ, RZ, R46 ;  /* 0x000000ffff307224 */ /* 0x000fe200078e002e */
[C---:B------:R-:W-:Y:S01]  /*0c90*/  FSETP.GEU.AND P0, PT, |R49|.reuse, 1.469367938527859385e-39, PT ;  /* 0x001000003100780b */ /* 0x040fe20003f0e200 */
[----:B------:R-:W-:Y:S01]  /*0ca0*/  IMAD.MOV.U32 R59, RZ, RZ, 0x1ca00000 ;  /* 0x1ca00000ff3b7424 */ /* 0x000fe200078e00ff */
[----:B------:R-:W-:Y:S01]  /*0cb0*/  LOP3.LUT R47, R49, 0x800fffff, RZ, 0xc0, !PT ;  /* 0x800fffff312f7812 */ /* 0x000fe200078ec0ff */
[----:B------:R-:W-:Y:S01]  /*0cc0*/  IMAD.MOV.U32 R50, RZ, RZ, R44 ;  /* 0x000000ffff327224 */ /* 0x000fe200078e002c */
[----:B------:R-:W-:Y:S01]  /*0cd0*/  LOP3.LUT R58, R45, 0x7ff00000, RZ, 0xc0, !PT ;  /* 0x7ff000002d3a7812 */ /* 0x000fe200078ec0ff */
[----:B------:R-:W-:Y:S01]  /*0ce0*/  IMAD.MOV.U32 R52, RZ, RZ, 0x1 ;  /* 0x00000001ff347424 */ /* 0x000fe200078e00ff */
[----:B------:R-:W-:Y:S01]  /*0cf0*/  LOP3.LUT R47, R47, 0x3ff00000, RZ, 0xfc, !PT ;  /* 0x3ff000002f2f7812 */ /* 0x000fe200078efcff */
[----:B------:R-:W-:Y:S01]  /*0d00*/  BSSY.RECONVERGENT B1, `(.L_x_46) ;  /* 0x000004e000017945 */ /* 0x000fe20003800200 */
[----:B------:R-:W-:-:S03]  /*0d10*/  LOP3.LUT R61, R49, 0x7ff00000, RZ, 0xc0, !PT ;  /* 0x7ff00000313d7812 */ /* 0x000fc600078ec0ff */
[----:B------:R-:W-:Y:S02]  /*0d20*/  @!P2 LOP3.LUT R51, R49, 0x7ff00000, RZ, 0xc0, !PT ;  /* 0x7ff000003133a812 */ /* 0x000fe400078ec0ff */
[----:B------:R-:W-:Y:S01]  /*0d30*/  @!P0 DMUL R46, R48, 8.98846567431157953865e+307 ;  /* 0x7fe00000302e8828 */ /* 0x000fe20000000000 */
[C---:B------:R-:W-:Y:S02]  /*0d40*/  ISETP.GE.U32.AND P1, PT, R58.reuse, R61, PT ;  /* 0x0000003d3a00720c */ /* 0x040fe40003f26070 */
[----:B------:R-:W-:Y:S02]  /*0d50*/  @!P2 ISETP.GE.U32.AND P3, PT, R58, R51, PT ;  /* 0x000000333a00a20c */ /* 0x000fe40003f66070 */
[C---:B------:R-:W-:Y:S01]  /*0d60*/  SEL R51, R59.reuse, 0x63400000, !P1 ;  /* 0x634000003b337807 */ /* 0x040fe20004800000 */
[----:B------:R-:W0:Y:S01]  /*0d70*/  MUFU.RCP64H R53, R47 ;  /* 0x0000002f00357308 */ /* 0x000e220000001800 */
[----:B------:R-:W-:Y:S02]  /*0d80*/  @!P2 SEL R55, R59, 0x63400000, !P3 ;  /* 0x634000003b37a807 */ /* 0x000fe40005800000 */
[----:B------:R-:W-:-:S02]  /*0d90*/  LOP3.LUT R51, R51, 0x800fffff, R45, 0xf8, !PT ;  /* 0x800fffff33337812 */ /* 0x000fc400078ef82d */
[----:B------:R-:W-:Y:S02]  /*0da0*/  @!P2 LOP3.LUT R54, R55, 0x80000000, R45, 0xf8, !PT ;  /* 0x800000003736a812 */ /* 0x000fe400078ef82d */
[----:B------:R-:W-:Y:S02]  /*0db0*/  @!P0 LOP3.LUT R61, R47, 0x7ff00000, RZ, 0xc0, !PT ;  /* 0x7ff000002f3d8812 */ /* 0x000fe400078ec0ff */
[----:B------:R-:W-:Y:S01]  /*0dc0*/  @!P2 LOP3.LUT R55, R54, 0x100000, RZ, 0xfc, !PT ;  /* 0x001000003637a812 */ /* 0x000fe200078efcff */
[----:B------:R-:W-:-:S06]  /*0dd0*/  @!P2 IMAD.MOV.U32 R54, RZ, RZ, RZ ;  /* 0x000000ffff36a224 */ /* 0x000fcc00078e00ff */
[----:B------:R-:W-:Y:S02]  /*0de0*/  @!P2 DFMA R50, R50, 2, -R54 ;  /* 0x400000003232a82b */ /* 0x000fe40000000836 */
[----:B0-----:R-:W-:-:S08]  /*0df0*/  DFMA R54, R52, -R46, 1 ;  /* 0x3ff000003436742b */ /* 0x001fd0000000082e */
[----:B------:R-:W-:-:S08]  /*0e00*/  DFMA R54, R54, R54, R54 ;  /* 0x000000363636722b */ /* 0x000fd00000000036 */
[----:B------:R-:W-:-:S08]  /*0e10*/  DFMA R54, R52, R54, R52 ;  /* 0x000000363436722b */ /* 0x000fd00000000034 */
[----:B------:R-:W-:-:S08]  /*0e20*/  DFMA R52, R54, -R46, 1 ;  /* 0x3ff000003634742b */ /* 0x000fd0000000082e */
[----:B------:R-:W-:-:S08]  /*0e30*/  DFMA R52, R54, R52, R54 ;  /* 0x000000343634722b */ /* 0x000fd00000000036 */
[----:B------:R-:W-:-:S08]  /*0e40*/  DMUL R54, R52, R50 ;  /* 0x0000003234367228 */ /* 0x000fd00000000000 */
[----:B------:R-:W-:-:S08]  /*0e50*/  DFMA R56, R54, -R46, R50 ;  /* 0x8000002e3638722b */ /* 0x000fd00000000032 */
[----:B------:R-:W-:Y:S01]  /*0e60*/  DFMA R56, R52, R56, R54 ;  /* 0x000000383438722b */ /* 0x000fe20000000036 */
[----:B------:R-:W-:Y:S01]  /*0e70*/  IMAD.MOV.U32 R54, RZ, RZ, R58 ;  /* 0x000000ffff367224 */ /* 0x000fe200078e003a */
[----:B------:R-:W-:-:S05]  /*0e80*/  @!P2 LOP3.LUT R54, R51, 0x7ff00000, RZ, 0xc0, !PT ;  /* 0x7ff000003336a812 */ /* 0x000fca00078ec0ff */
[----:B------:R-:W-:-:S05]  /*0e90*/  VIADD R52, R54, 0xffffffff ;  /* 0xffffffff36347836 */ /* 0x000fca0000000000 */
[----:B------:R-:W-:Y:S01]  /*0ea0*/  ISETP.GT.U32.AND P0, PT, R52, 0x7feffffe, PT ;  /* 0x7feffffe3400780c */ /* 0x000fe20003f04070 */
[----:B------:R-:W-:-:S05]  /*0eb0*/  VIADD R52, R61, 0xffffffff ;  /* 0xffffffff3d347836 */ /* 0x000fca0000000000 */
[----:B------:R-:W-:-:S13]  /*0ec0*/  ISETP.GT.U32.OR P0, PT, R52, 0x7feffffe, P0 ;  /* 0x7feffffe3400780c */ /* 0x000fda0000704470 */
[----:B------:R-:W-:Y:S05]  /*0ed0*/  @P0 BRA `(.L_x_47) ;  /* 0x00000000006c0947 */ /* 0x000fea0003800000 */
[----:B------:R-:W-:Y:S01]  /*0ee0*/  LOP3.LUT R45, R49, 0x7ff00000, RZ, 0xc0, !PT ;  /* 0x7ff00000312d7812 */ /* 0x000fe200078ec0ff */
[----:B------:R-:W-:-:S03]  /*0ef0*/  IMAD.MOV.U32 R54, RZ, RZ, RZ ;  /* 0x000000ffff367224 */ /* 0x000fc600078e00ff */
[CC--:B------:R-:W-:Y:S02]  /*0f00*/  VIADDMNMX R44, R58.reuse, -R45.reuse, 0xb9600000, !PT ;  /* 0xb96000003a2c7446 */ /* 0x0c0fe4000780092d */
[----:B------:R-:W-:Y:S02]  /*0f10*/  ISETP.GE.U32.AND P0, PT, R58, R45, PT ;  /* 0x0000002d3a00720c */ /* 0x000fe40003f06070 */
[----:B------:R-:W-:Y:S02]  /*0f20*/  VIMNMX R44, PT, PT, R44, 0x46a00000, PT ;  /* 0x46a000002c2c7848 */ /* 0x000fe40003fe0100 */
[----:B------:R-:W-:-:S05]  /*0f30*/  SEL R59, R59, 0x63400000, !P0 ;  /* 0x634000003b3b7807 */ /* 0x000fca0004000000 */
[----:B------:R-:W-:-:S04]  /*0f40*/  IMAD.IADD R44, R44, 0x1, -R59 ;  /* 0x000000012c2c7824 */ /* 0x000fc800078e0a3b */
        /* <DEDUP_REMOVED lines=11> */
[----:B------:R-:W-:Y:S01]  /*1000*/  DMUL.RP R54, R56, R54 ;  /* 0x0000003638367228 */ /* 0x000fe20000008000 */
[----:B------:R-:W-:Y:S01]  /*1010*/  IMAD.MOV.U32 R46, RZ, RZ, RZ ;  /* 0x000000ffff2e7224 */ /* 0x000fe200078e00ff */
[----:B------:R-:W-:-:S05]  /*1020*/  IADD3 R45, PT, PT, -R44, -0x43300000, RZ ;  /* 0xbcd000002c2d7810 */ /* 0x000fca0007ffe1ff */
[----:B------:R-:W-:-:S03]  /*1030*/  DFMA R46, R52, -R46, R56 ;  /* 0x8000002e342e722b */ /* 0x000fc60000000038 */
[----:B------:R-:W-:-:S07]  /*1040*/  LOP3.LUT R49, R55, R49, RZ, 0x3c, !PT ;  /* 0x0000003137317212 */ /* 0x000fce00078e3cff */
[----:B------:R-:W-:-:S04]  /*1050*/  FSETP.NEU.AND P0, PT, |R47|, R45, PT ;  /* 0x0000002d2f00720b */ /* 0x000fc80003f0d200 */
[----:B------:R-:W-:Y:S02]  /*1060*/  FSEL R52, R54, R52, !P0 ;  /* 0x0000003436347208 */ /* 0x000fe40004000000 */
[----:B------:R-:W-:Y:S01]  /*1070*/  FSEL R53, R49, R53, !P0 ;  /* 0x0000003531357208 */ /* 0x000fe20004000000 */
[----:B------:R-:W-:Y:S06]  /*1080*/  BRA `(.L_x_48) ;  /* 0x0000000000547947 */ /* 0x000fec0003800000 */
.L_x_47:
        /* <DEDUP_REMOVED lines=16> */
.L_x_50:
[----:B------:R-:W-:Y:S01]  /*1190*/  LOP3.LUT R53, R49, 0x80000, RZ, 0xfc, !PT ;  /* 0x0008000031357812 */ /* 0x000fe200078efcff */
[----:B------:R-:W-:Y:S01]  /*11a0*/  IMAD.MOV.U32 R52, RZ, RZ, R48 ;  /* 0x000000ffff347224 */ /* 0x000fe200078e0030 */
[----:B------:R-:W-:Y:S06]  /*11b0*/  BRA `(.L_x_48) ;  /* 0x0000000000087947 */ /* 0x000fec0003800000 */
.L_x_49:
[----:B------:R-:W-:Y:S01]  /*11c0*/  LOP3.LUT R53, R45, 0x80000, RZ, 0xfc, !PT ;  /* 0x000800002d357812 */ /* 0x000fe200078efcff */
[----:B------:R-:W-:-:S07]  /*11d0*/  IMAD.MOV.U32 R52, RZ, RZ, R44 ;  /* 0x000000ffff347224 */ /* 0x000fce00078e002c */
.L_x_48:
[----:B------:R-:W-:Y:S05]  /*11e0*/  BSYNC.RECONVERGENT B1 ;  /* 0x0000000000017941 */ /* 0x000fea0003800200 */
.L_x_46:
[----:B------:R-:W-:Y:S02]  /*11f0*/  IMAD.MOV.U32 R44, RZ, RZ, R4 ;  /* 0x000000ffff2c7224 */ /* 0x000fe400078e0004 */
[----:B------:R-:W-:-:S04]  /*1200*/  IMAD.MOV.U32 R45, RZ, RZ, 0x0 ;  /* 0x00000000ff2d7424 */ /* 0x000fc800078e00ff */
[----:B------:R-:W-:Y:S05]  /*1210*/  RET.REL.NODEC R44 `(_Z24calculate_occupancy_probPdS_S_S_) ;  /* 0xffffffec2c787950 */ /* 0x000fea0003c3ffff */
.L_x_51:
        /* <DEDUP_REMOVED lines=14> */
.L_x_71:


//--------------------- .text._Z10depth2GridPdS_S_S_S_ --------------------------
	.section	.text._Z10depth2GridPdS_S_S_S_,"ax",@progbits
	.align	128
        .global         _Z10depth2GridPdS_S_S_S_
        .type           _Z10depth2GridPdS_S_S_S_,@function
        .size           _Z10depth2GridPdS_S_S_S_,(.L_x_72 - _Z10depth2GridPdS_S_S_S_)
        .other          _Z10depth2GridPdS_S_S_S_,@"STO_CUDA_ENTRY STV_DEFAULT"
_Z10depth2GridPdS_S_S_S_:
.text._Z10depth2GridPdS_S_S_S_:
        /* <DEDUP_REMOVED lines=34> */
[----:B------:R3:W5:Y:S01]  /*0220*/  LDG.E.64 R8, desc[UR4][R50.64+0x38] ;  /* 0x0000380432087981 */ /* 0x000762000c1e1b00 */
[----:B--2---:R-:W-:-:S06]  /*0230*/  IMAD.WIDE R42, R0, 0x8, R42 ;  /* 0x00000008002a7825 */ /* 0x004fcc00078e022a */
[----:B------:R-:W2:Y:S01]  /*0240*/  LDG.E.64 R42, desc[UR4][R42.64] ;  /* 0x000000042a2a7981 */ /* 0x000ea2000c1e1b00 */
[----:B-1----:R-:W-:-:S08]  /*0250*/  DFMA R52, -R48, R54, 1 ;  /* 0x3ff000003034742b */ /* 0x002fd00000000136 */
[----:B------:R-:W-:Y:S02]  /*0260*/  DFMA R56, R52, R52, R52 ;  /* 0x000000343438722b */ /* 0x000fe40000000034 */
[----:B------:R-:W1:Y:S06]  /*0270*/  I2F.F64.U32 R52, UR6 ;  /* 0x0000000600347d12 */ /* 0x000e6c0008201800 */
[----:B------:R-:W-:-:S08]  /*0280*/  DFMA R56, R54, R56, R54 ;  /* 0x000000383638722b */ /* 0x000fd00000000036 */
[----:B0-----:R-:W-:Y:S02]  /*0290*/  DFMA R44, -R48, R56, 1 ;  /* 0x3ff00000302c742b */ /* 0x001fe40000000138 */
[----:B-1----:R-:W-:-:S06]  /*02a0*/  DADD R2, -R2, R52 ;  /* 0x0000000002027229 */ /* 0x002fcc0000000134 */
[----:B------:R-:W-:Y:S01]  /*02b0*/  DFMA R56, R56, R44, R56 ;  /* 0x0000002c3838722b */ /* 0x000fe20000000038 */
[----:B------:R0:W1:Y:S08]  /*02c0*/  F2I.F64.TRUNC R5, R46 ;  /* 0x0000002e00057311 */ /* 0x000070000030d100 */
[----:B------:R0:W4:Y:S08]  /*02d0*/  F2I.F64.TRUNC R7, R6 ;  /* 0x0000000600077311 */ /* 0x000130000030d100 */
[----:B------:R0:W0:Y:S01]  /*02e0*/  F2I.F64.TRUNC R58, R58 ;  /* 0x0000003a003a7311 */ /* 0x000022000030d100 */
[----:B------:R-:W-:Y:S01]  /*02f0*/  BSSY.RECONVERGENT B0, `(.L_x_52) ;  /* 0x000000d000007945 */ /* 0x000fe20003800200 */
[----:B--2---:R-:W-:-:S08]  /*0300*/  DMUL R44, R42, R2 ;  /* 0x000000022a2c7228 */ /* 0x004fd00000000000 */
[----:B------:R-:W-:-:S08]  /*0310*/  DMUL R2, R44, R56 ;  /* 0x000000382c027228 */ /* 0x000fd00000000000 */
[----:B---3--:R-:W-:-:S08]  /*0320*/  DFMA R50, -R48, R2, R44 ;  /* 0x000000023032722b */ /* 0x008fd0000000012c */
[----:B------:R-:W-:Y:S01]  /*0330*/  DFMA R2, R56, R50, R2 ;  /* 0x000000323802722b */ /* 0x000fe20000000002 */
[----:B------:R-:W-:-:S09]  /*0340*/  FSETP.GEU.AND P1, PT, |R45|, 6.5827683646048100446e-37, PT ;  /* 0x036000002d00780b */ /* 0x000fd20003f2e200 */
[----:B------:R-:W-:-:S05]  /*0350*/  FFMA R50, RZ, R49, R3 ;  /* 0x00000031ff327223 */ /* 0x000fca0000000003 */
[----:B------:R-:W-:-:S13]  /*0360*/  FSETP.GT.AND P0, PT, |R50|, 1.469367938527859385e-39, PT ;  /* 0x001000003200780b */ /* 0x000fda0003f04200 */
[----:B01--4-:R-:W-:Y:S05]  /*0370*/  @P0 BRA P1, `(.L_x_53) ;  /* 0x0000000000100947 */ /* 0x013fea0000800000 */
[----:B------:R-:W-:-:S07]  /*0380*/  MOV R6, 0x3a0 ;  /* 0x000003a000067802 */ /* 0x000fce0000000f00 */
[----:B-----5:R-:W-:Y:S05]  /*0390*/  CALL.REL.NOINC `($__internal_4_$__cuda_sm20_div_rn_f64_full) ;  /* 0x00000008000c7944 */ /* 0x020fea0003c00000 */
[----:B------:R-:W-:Y:S02]  /*03a0*/  IMAD.MOV.U32 R2, RZ, RZ, R52 ;  /* 0x000000ffff027224 */ /* 0x000fe400078e0034 */
[----:B------:R-:W-:-:S07]  /*03b0*/  IMAD.MOV.U32 R3, RZ, RZ, R53 ;  /* 0x000000ffff037224 */ /* 0x000fce00078e0035 */
.L_x_53:
[----:B------:R-:W-:Y:S05]  /*03c0*/  BSYNC.RECONVERGENT B0 ;  /* 0x0000000000007941 */ /* 0x000fea0003800200 */
.L_x_52:
[----:B-----5:R-:W0:Y:S01]  /*03d0*/  MUFU.RCP64H R47, R63 ;  /* 0x0000003f002f7308 */ /* 0x020e220000001800 */
[----:B------:R-:W-:Y:S01]  /*03e0*/  IMAD.MOV.U32 R46, RZ, RZ, 0x1 ;  /* 0x00000001ff2e7424 */ /* 0x000fe200078e00ff */
[----:B------:R-:W-:Y:S06]  /*03f0*/  BSSY.RECONVERGENT B0, `(.L_x_54) ;  /* 0x0000016000007945 */ /* 0x000fec0003800200 */
[----:B------:R-:W1:Y:S01]  /*0400*/  I2F.F64.U32 R44, R4 ;  /* 0x00000004002c7312 */ /* 0x000e620000201800 */
[----:B0-----:R-:W-:Y:S02]  /*0410*/  DFMA R48, -R62, R46, 1 ;  /* 0x3ff000003e30742b */ /* 0x001fe4000000012e */
[----:B-1----:R-:W-:-:S06]  /*0420*/  DADD R44, -R40, R44 ;  /* 0x00000000282c7229 */ /* 0x002fcc000000012c */
        /* <DEDUP_REMOVED lines=15> */
[----:B------:R-:W-:Y:S05]  /*0520*/  CALL.REL.NOINC `($__internal_4_$__cuda_sm20_div_rn_f64_full) ;  /* 0x0000000400a87944 */ /* 0x000fea0003c00000 */
[----:B------:R-:W-:Y:S02]  /*0530*/  IMAD.MOV.U32 R40, RZ, RZ, R52 ;  /* 0x000000ffff287224 */ /* 0x000fe400078e0034 */
[----:B------:R-:W-:-:S07]  /*0540*/  IMAD.MOV.U32 R41, RZ, RZ, R53 ;  /* 0x000000ffff297224 */ /* 0x000fce00078e0035 */
.L_x_55:
[----:B------:R-:W-:Y:S05]  /*0550*/  BSYNC.RECONVERGENT B0 ;  /* 0x0000000000007941 */ /* 0x000fea0003800200 */
.L_x_54:
        /* <DEDUP_REMOVED lines=34> */
.L_x_57:
[----:B------:R-:W-:Y:S05]  /*0780*/  BSYNC.RECONVERGENT B0 ;  /* 0x0000000000007941 */ /* 0x000fea0003800200 */
.L_x_56:
[----:B------:R-:W0:Y:S01]  /*0790*/  MUFU.RCP64H R3, R15 ;  /* 0x0000000f00037308 */ /* 0x000e220000001800 */
[----:B------:R-:W-:Y:S01]  /*07a0*/  IMAD.MOV.U32 R2, RZ, RZ, 0x1 ;  /* 0x00000001ff027424 */ /* 0x000fe200078e00ff */
[----:B------:R-:W-:Y:S01]  /*07b0*/  DADD R44, -R10, R24 ;  /* 0x000000000a2c7229 */ /* 0x000fe20000000118 */
[----:B------:R-:W-:Y:S09]  /*07c0*/  BSSY.RECONVERGENT B0, `(.L_x_58) ;  /* 0x0000014000007945 */ /* 0x000ff20003800200 */
        /* <DEDUP_REMOVED lines=8> */
[----:B------:R-:W-:Y:S02]  /*0850*/  DFMA R10, R18, R2, R10 ;  /* 0x00000002120a722b */ /* 0x000fe4000000000a */
[----:B------:R0:W1:Y:S08]  /*0860*/  F2I.F64.FLOOR R2, R12 ;  /* 0x0000000c00027311 */ /* 0x0000700000305100 */
[----:B------:R-:W-:-:S05]  /*0870*/  FFMA R3, RZ, R15, R11 ;  /* 0x0000000fff037223 */ /* 0x000fca000000000b */
[----:B------:R-:W-:-:S13]  /*0880*/  FSETP.GT.AND P0, PT, |R3|, 1.469367938527859385e-39, PT ;  /* 0x001000000300780b */ /* 0x000fda0003f04200 */
[----:B01----:R-:W-:Y:S05]  /*0890*/  @P0 BRA P1, `(.L_x_59) ;  /* 0x0000000000180947 */ /* 0x003fea0000800000 */
[----:B------:R-:W-:Y:S01]  /*08a0*/  IMAD.MOV.U32 R48, RZ, RZ, R14 ;  /* 0x000000ffff307224 */ /* 0x000fe200078e000e */
[----:B------:R-:W-:Y:S01]  /*08b0*/  MOV R6, 0x8e0 ;  /* 0x000008e000067802 */ /* 0x000fe20000000f00 */
[----:B------:R-:W-:-:S07]  /*08c0*/  IMAD.MOV.U32 R49, RZ, RZ, R15 ;  /* 0x000000ffff317224 */ /* 0x000fce00078e000f */
[----:B------:R-:W-:Y:S05]  /*08d0*/  CALL.REL.NOINC `($__internal_4_$__cuda_sm20_div_rn_f64_full) ;  /* 0x0000000000bc7944 */ /* 0x000fea0003c00000 */
[----:B------:R-:W-:Y:S02]  /*08e0*/  IMAD.MOV.U32 R10, RZ, RZ, R52 ;  /* 0x000000ffff0a7224 */ /* 0x000fe400078e0034 */
[----:B------:R-:W-:-:S07]  /*08f0*/  IMAD.MOV.U32 R11, RZ, RZ, R53 ;  /* 0x000000ffff0b7224 */ /* 0x000fce00078e0035 */
.L_x_59:
[----:B------:R-:W-:Y:S05]  /*0900*/  BSYNC.RECONVERGENT B0 ;  /* 0x0000000000007941 */ /* 0x000fea0003800200 */
.L_x_58:
        /* <DEDUP_REMOVED lines=20> */
[----:B------:R-:W-:Y:S05]  /*0a50*/  CALL.REL.NOINC `($__internal_4_$__cuda_sm20_div_rn_f64_full) ;  /* 0x00000000005c7944 */ /* 0x000fea0003c00000 */
[----:B------:R-:W-:Y:S02]  /*0a60*/  IMAD.MOV.U32 R8, RZ, RZ, R52 ;  /* 0x000000ffff087224 */ /* 0x000fe400078e0034 */
[----:B------:R-:W-:-:S07]  /*0a70*/  IMAD.MOV.U32 R9, RZ, RZ, R53 ;  /* 0x000000ffff097224 */ /* 0x000fce00078e0035 */
.L_x_61:
[----:B------:R-:W-:Y:S05]  /*0a80*/  BSYNC.RECONVERGENT B0 ;  /* 0x0000000000007941 */ /* 0x000fea0003800200 */
.L_x_60:
[----:B------:R-:W0:Y:S02]  /*0a90*/  F2I.F64.FLOOR R6, R8 ;  /* 0x0000000800067311 */ /* 0x000e240000305100 */
[----:B0-----:R-:W-:Y:S02]  /*0aa0*/  ISETP.GE.AND P0, PT, R6, R7, PT ;  /* 0x000000070600720c */ /* 0x001fe40003f06270 */
[C---:B------:R-:W-:Y:S02]  /*0ab0*/  LOP3.LUT R3, R4.reuse, R6, RZ, 0xfc, !PT ;  /* 0x0000000604037212 */ /* 0x040fe400078efcff */
[----:B------:R-:W-:-:S04]  /*0ac0*/  ISETP.GE.OR P0, PT, R4, R5, P0 ;  /* 0x000000050400720c */ /* 0x000fc80000706670 */
[----:B------:R-:W-:-:S04]  /*0ad0*/  ISETP.LT.OR P0, PT, R3, RZ, P0 ;  /* 0x000000ff0300720c */ /* 0x000fc80000701670 */
[----:B------:R-:W-:-:S04]  /*0ae0*/  ISETP.LT.OR P0, PT, R2, RZ, P0 ;  /* 0x000000ff0200720c */ /* 0x000fc80000701670 */
[----:B------:R-:W-:-:S13]  /*0af0*/  ISETP.GE.OR P0, PT, R2, R58, P0 ;  /* 0x0000003a0200720c */ /* 0x000fda0000706670 */
[----:B------:R-:W-:Y:S05]  /*0b00*/  @P0 EXIT ;  /* 0x000000000000094d */ /* 0x000fea0003800000 */
[----:B------:R-:W0:Y:S01]  /*0b10*/  LDC.64 R8, c[0x0][0x398] ;  /* 0x0000e600ff087b82 */ /* 0x000e220000000a00 */
[----:B------:R-:W-:-:S04]  /*0b20*/  IMAD R2, R7, R2, R6 ;  /* 0x0000000207027224 */ /* 0x000fc800078e0206 */
[----:B------:R-:W-:-:S03]  /*0b30*/  IMAD R13, R5, R2, R4 ;  /* 0x00000002050d7224 */ /* 0x000fc600078e0204 */
[----:B------:R-:W1:Y:S01]  /*0b40*/  LDC.64 R10, c[0x0][0x3a0] ;  /* 0x0000e800ff0a7b82 */ /* 0x000e620000000a00 */
[----:B------:R-:W2:Y:S01]  /*0b50*/  I2F.F64 R4, R13 ;  /* 0x0000000d00047312 */ /* 0x000ea20000201c00 */
[----:B0-----:R-:W-:-:S04]  /*0b60*/  IMAD.WIDE R2, R13, 0x8, R8 ;  /* 0x000000080d027825 */ /* 0x001fc800078e0208 */
[----:B------:R-:W-:Y:S02]  /*0b70*/  IMAD.MOV.U32 R8, RZ, RZ, 0x0 ;  /* 0x00000000ff087424 */ /* 0x000fe400078e00ff */
[----:B------:R-:W-:Y:S02]  /*0b80*/  IMAD.MOV.U32 R9, RZ, RZ, 0x3ff00000 ;  /* 0x3ff00000ff097424 */ /* 0x000fe400078e00ff */
[----:B-1----:R-:W-:-:S03]  /*0b90*/  IMAD.WIDE R6, R0, 0x8, R10 ;  /* 0x0000000800067825 */ /* 0x002fc600078e020a */
[----:B------:R-:W-:Y:S04]  /*0ba0*/  STG.E.64 desc[UR4][R2.64], R8 ;  /* 0x0000000802007986 */ /* 0x000fe8000c101b04 */
[----:B--2---:R-:W-:Y:S01]  /*0bb0*/  STG.E.64 desc[UR4][R6.64], R4 ;  /* 0x0000000406007986 */ /* 0x004fe2000c101b04 */
[----:B------:R-:W-:Y:S05]  /*0bc0*/  EXIT ;  /* 0x000000000000794d */ /* 0x000fea0003800000 */
        .weak           $__internal_4_$__cuda_sm20_div_rn_f64_full
        .type           $__internal_4_$__cuda_sm20_div_rn_f64_full,@function
        .size           $__internal_4_$__cuda_sm20_div_rn_f64_full,(.L_x_72 - $__internal_4_$__cuda_sm20_div_rn_f64_full)
$__internal_4_$__cuda_sm20_div_rn_f64_full:
[----:B------:R-:W-:Y:S01]  /*0bd0*/  FSETP.GEU.AND P2, PT, |R45|, 1.469367938527859385e-39, PT ;  /* 0x001000002d00780b */ /* 0x000fe20003f4e200 */
[----:B------:R-:W-:Y:S01]  /*0be0*/  IMAD.MOV.U32 R59, RZ, RZ, 0x1ca00000 ;  /* 0x1ca00000ff3b7424 */ /* 0x000fe200078e00ff */
[C---:B------:R-:W-:Y:S01]  /*0bf0*/  FSETP.GEU.AND P0, PT, |R49|.reuse, 1.469367938527859385e-39, PT ;  /* 0x001000003100780b */ /* 0x040fe20003f0e200 */
[----:B------:R-:W-:Y:S01]  /*0c00*/  IMAD.MOV.U32 R50, RZ, RZ, R44 ;  /* 0x000000ffff327224 */ /* 0x000fe200078e002c */
[----:B------:R-:W-:Y:S01]  /*0c10*/  LOP3.LUT R46, R49, 0x800fffff, RZ, 0xc0, !PT ;  /* 0x800fffff312e7812 */ /* 0x000fe200078ec0ff */
[----:B------:R-:W-:Y:S01]  /*0c20*/  IMAD.MOV.U32 R52, RZ, RZ, 0x1 ;  /* 0x00000001ff347424 */ /* 0x000fe200078e00ff */
[----:B------:R-:W-:Y:S01]  /*0c30*/  LOP3.LUT R60, R45, 0x7ff00000, RZ, 0xc0, !PT ;  /* 0x7ff000002d3c7812 */ /* 0x000fe200078ec0ff */
[----:B------:R-:W-:Y:S01]  /*0c40*/  BSSY.RECONVERGENT B1, `(.L_x_62) ;  /* 0x0000050000017945 */ /* 0x000fe20003800200 */
[----:B------:R-:W-:Y:S01]  /*0c50*/  LOP3.LUT R47, R46, 0x3ff00000, RZ, 0xfc, !PT ;  /* 0x3ff000002e2f7812 */ /* 0x000fe200078efcff */
[----:B------:R-:W-:Y:S01]  /*0c60*/  IMAD.MOV.U32 R46, RZ, RZ, R48 ;  /* 0x000000ffff2e7224 */ /* 0x000fe200078e0030 */
        /* <DEDUP_REMOVED lines=15> */
[----:B------:R-:W-:Y:S01]  /*0d60*/  DFMA R54, R54, R54, R54 ;  /* 0x000000363636722b */ /* 0x000fe20000000036 */
[----:B------:R-:W-:-:S07]  /*0d70*/  @!P2 LOP3.LUT R60, R51, 0x7ff00000, RZ, 0xc0, !PT ;  /* 0x7ff00000333ca812 */ /* 0x000fce00078ec0ff */
[----:B------:R-:W-:-:S08]  /*0d80*/  DFMA R54, R52, R54, R52 ;  /* 0x000000363436722b */ /* 0x000fd00000000034 */
[----:B------:R-:W-:-:S08]  /*0d90*/  DFMA R52, R54, -R46, 1 ;  /* 0x3ff000003634742b */ /* 0x000fd0000000082e */
[----:B------:R-:W-:-:S08]  /*0da0*/  DFMA R52, R54, R52, R54 ;  /* 0x000000343634722b */ /* 0x000fd00000000036 */
[----:B------:R-:W-:-:S08]  /*0db0*/  DMUL R54, R52, R50 ;  /* 0x0000003234367228 */ /* 0x000fd00000000000 */
[----:B------:R-:W-:-:S08]  /*0dc0*/  DFMA R56, R54, -R46, R50 ;  /* 0x8000002e3638722b */ /* 0x000fd00000000032 */
[----:B------:R-:W-:Y:S01]  /*0dd0*/  DFMA R56, R52, R56, R54 ;  /* 0x000000383438722b */ /* 0x000fe20000000036 */
[----:B------:R-:W-:-:S05]  /*0de0*/  VIADD R52, R60, 0xffffffff ;  /* 0xffffffff3c347836 */ /* 0x000fca0000000000 */
[----:B------:R-:W-:Y:S01]  /*0df0*/  ISETP.GT.U32.AND P0, PT, R52, 0x7feffffe, PT ;  /* 0x7feffffe3400780c */ /* 0x000fe20003f04070 */
[----:B------:R-:W-:-:S05]  /*0e00*/  VIADD R52, R61, 0xffffffff ;  /* 0xffffffff3d347836 */ /* 0x000fca0000000000 */
[----:B------:R-:W-:-:S13]  /*0e10*/  ISETP.GT.U32.OR P0, PT, R52, 0x7feffffe, P0 ;  /* 0x7feffffe3400780c */ /* 0x000fda0000704470 */
[----:B------:R-:W-:Y:S05]  /*0e20*/  @P0 BRA `(.L_x_63) ;  /* 0x0000000000700947 */ /* 0x000fea0003800000 */
[----:B------:R-:W-:Y:S01]  /*0e30*/  LOP3.LUT R44, R45, 0x7ff00000, RZ, 0xc0, !PT ;  /* 0x7ff000002d2c7812 */ /* 0x000fe200078ec0ff */
[----:B------:R-:W-:Y:S01]  /*0e40*/  IMAD.MOV.U32 R54, RZ, RZ, RZ ;  /* 0x000000ffff367224 */ /* 0x000fe200078e00ff */
[----:B------:R-:W-:-:S04]  /*0e50*/  LOP3.LUT R45, R49, 0x7ff00000, RZ, 0xc0, !PT ;  /* 0x7ff00000312d7812 */ /* 0x000fc800078ec0ff */
[CC--:B------:R-:W-:Y:S02]  /*0e60*/  ISETP.GE.U32.AND P0, PT, R44.reuse, R45.reuse, PT ;  /* 0x0000002d2c00720c */ /* 0x0c0fe40003f06070 */
[----:B------:R-:W-:Y:S02]  /*0e70*/  VIADDMNMX R44, R44, -R45, 0xb9600000, !PT ;  /* 0xb96000002c2c7446 */ /* 0x000fe4000780092d */
[----:B------:R-:W-:Y:S02]  /*0e80*/  SEL R59, R59, 0x63400000, !P0 ;  /* 0x634000003b3b7807 */ /* 0x000fe40004000000 */
[----:B------:R-:W-:-:S05]  /*0e90*/  VIMNMX R44, PT, PT, R44, 0x46a00000, PT ;  /* 0x46a000002c2c7848 */ /* 0x000fca0003fe0100 */
        /* <DEDUP_REMOVED lines=21> */
.L_x_63:
        /* <DEDUP_REMOVED lines=16> */
.L_x_66:
[----:B------:R-:W-:Y:S01]  /*10f0*/  LOP3.LUT R53, R49, 0x80000, RZ, 0xfc, !PT ;  /* 0x0008000031357812 */ /* 0x000fe200078efcff */
[----:B------:R-:W-:Y:S01]  /*1100*/  IMAD.MOV.U32 R52, RZ, RZ, R48 ;  /* 0x000000ffff347224 */ /* 0x000fe200078e0030 */
[----:B------:R-:W-:Y:S06]  /*1110*/  BRA `(.L_x_64) ;  /* 0x0000000000087947 */ /* 0x000fec0003800000 */
.L_x_65:
[----:B------:R-:W-:Y:S01]  /*1120*/  LOP3.LUT R53, R45, 0x80000, RZ, 0xfc, !PT ;  /* 0x000800002d357812 */ /* 0x000fe200078efcff */
[----:B------:R-:W-:-:S07]  /*1130*/  IMAD.MOV.U32 R52, RZ, RZ, R44 ;  /* 0x000000ffff347224 */ /* 0x000fce00078e002c */
.L_x_64:
[----:B------:R-:W-:Y:S05]  /*1140*/  BSYNC.RECONVERGENT B1 ;  /* 0x0000000000017941 */ /* 0x000fea0003800200 */
.L_x_62:
[----:B------:R-:W-:Y:S02]  /*1150*/  IMAD.MOV.U32 R44, RZ, RZ, R6 ;  /* 0x000000ffff2c7224 */ /* 0x000fe400078e0006 */
[----:B------:R-:W-:-:S04]  /*1160*/  IMAD.MOV.U32 R45, RZ, RZ, 0x0 ;  /* 0x00000000ff2d7424 */ /* 0x000fc800078e00ff */
[----:B------:R-:W-:Y:S05]  /*1170*/  RET.REL.NODEC R44 `(_Z10depth2GridPdS_S_S_S_) ;  /* 0xffffffec2ca07950 */ /* 0x000fea0003c3ffff */
.L_x_67:
        /* <DEDUP_REMOVED lines=16> */
.L_x_72:


//--------------------- .nv.shared.reserved.0     --------------------------
	.section	.nv.shared.reserved.0,"aw",@nobits
	.weak		__nv_reservedSMEM_offset_0_alias
	.size		__nv_reservedSMEM_offset_0_alias, 0, 64
	.other		__nv_reservedSMEM_offset_0_alias,@"STO_CUDA_RESERVED_SHARED STV_DEFAULT"
__nv_reservedSMEM_offset_0_alias:
	.zero		0
	.zero		64


//--------------------- .nv.constant0._Z24SquaredDistanceTransformPdS_S_S_S_ --------------------------
	.section	.nv.constant0._Z24SquaredDistanceTransformPdS_S_S_S_,"a",@progbits
	.sectionflags	@""
	.align	4
.nv.constant0._Z24SquaredDistanceTransformPdS_S_S_S_:
	.zero		936


//--------------------- .nv.constant0._Z13tsdfTransformPdS_ --------------------------
	.section	.nv.constant0._Z13tsdfTransformPdS_,"a",@progbits
	.sectionflags	@""
	.align	4
.nv.constant0._Z13tsdfTransformPdS_:
	.zero		912


//--------------------- .nv.constant0._Z24calculate_occupancy_probPdS_S_S_ --------------------------
	.section	.nv.constant0._Z24calculate_occupancy_probPdS_S_S_,"a",@progbits
	.sectionflags	@""
	.align	4
.nv.constant0._Z24calculate_occupancy_probPdS_S_S_:
	.zero		928


//--------------------- .nv.constant0._Z10depth2GridPdS_S_S_S_ --------------------------
	.section	.nv.constant0._Z10depth2GridPdS_S_S_S_,"a",@progbits
	.sectionflags	@""
	.align	4
.nv.constant0._Z10depth2GridPdS_S_S_S_:
	.zero		936


//--------------------- SYMBOLS --------------------------

	.type		.nv.reservedSmem.offset0,@object
	.size		.nv.reservedSmem.offset0,0x4
